//
// Generated by NVIDIA NVVM Compiler
//
// Compiler Build ID: CL-36424714
// Cuda compilation tools, release 13.0, V13.0.88
// Based on NVVM 20.0.0
//

.version 9.0
.target sm_100
.address_size 64

	// .globl	_Z10initializePbi
.global .align 4 .b8 precalc_xorwow_matrix[102400];
.global .align 4 .b8 precalc_xorwow_offset_matrix[102400];
.global .align 4 .b8 mrg32k3aM1[2304];
.global .align 4 .b8 mrg32k3aM2[2304];
.global .align 4 .b8 mrg32k3aM1SubSeq[2016];
.global .align 4 .b8 mrg32k3aM2SubSeq[2016];
.global .align 4 .b8 mrg32k3aM1Seq[2304];
.global .align 4 .b8 mrg32k3aM2Seq[2304];
.const .align 8 .b8 __cr_lgamma_table[72];
.extern .shared .align 16 .b8 shared[];

.visible .entry _Z10initializePbi(
	.param .u64 .ptr .align 1 _Z10initializePbi_param_0,
	.param .u32 _Z10initializePbi_param_1
)
{
	.local .align 8 .b8 	__local_depot0[48];
	.reg .b64 	%SP;
	.reg .b64 	%SPL;
	.reg .pred 	%p<68>;
	.reg .b16 	%rs<2>;
	.reg .b32 	%r<1202>;
	.reg .b32 	%f<3>;
	.reg .b64 	%rd<26>;

	mov.u64 	%SPL, __local_depot0;
	ld.param.u64 	%rd10, [_Z10initializePbi_param_0];
	ld.param.u32 	%r542, [_Z10initializePbi_param_1];
	mov.u32 	%r543, %ctaid.x;
	mov.u32 	%r544, %ntid.x;
	mov.u32 	%r545, %tid.x;
	mad.lo.s32 	%r1, %r543, %r544, %r545;
	mov.u32 	%r546, %ctaid.y;
	mov.u32 	%r547, %ntid.y;
	mov.u32 	%r548, %tid.y;
	mad.lo.s32 	%r549, %r546, %r547, %r548;
	setp.gt.s32 	%p1, %r1, 9999;
	setp.gt.u32 	%p2, %r549, 9999;
	or.pred  	%p3, %p1, %p2;
	@%p3 bra 	$L__BB0_117;
	add.u64 	%rd1, %SPL, 0;
	mad.lo.s32 	%r550, %r549, 10000, %r1;
	cvt.s64.s32 	%rd2, %r550;
	xor.b32  	%r551, %r542, -1429050551;
	mul.lo.s32 	%r552, %r551, 1099087573;
	setp.gt.s32 	%p4, %r542, -1;
	selp.b32 	%r553, -644748465, -1947113066, %p4;
	add.s32 	%r554, %r553, %r552;
	add.s32 	%r3, %r554, 6615241;
	add.s32 	%r938, %r552, 123456789;
	st.local.v2.u32 	[%rd1], {%r3, %r938};
	xor.b32  	%r555, %r552, 362436069;
	add.s32 	%r556, %r553, 521288629;
	st.local.v2.u32 	[%rd1+8], {%r555, %r556};
	xor.b32  	%r557, %r553, 88675123;
	add.s32 	%r934, %r552, 5783321;
	st.local.v2.u32 	[%rd1+16], {%r557, %r934};
	setp.eq.s32 	%p5, %r550, 0;
	@%p5 bra 	$L__BB0_116;
	mov.b32 	%r921, 0;
	mov.u64 	%rd13, precalc_xorwow_matrix;
	mov.u64 	%rd25, %rd2;
$L__BB0_3:
	mov.u64 	%rd3, %rd25;
	and.b64  	%rd4, %rd3, 3;
	setp.eq.s64 	%p6, %rd4, 0;
	@%p6 bra 	$L__BB0_115;
	mul.wide.u32 	%rd12, %r921, 3200;
	add.s64 	%rd5, %rd13, %rd12;
	mov.b32 	%r934, 0;
	mov.u32 	%r935, %r934;
	mov.u32 	%r936, %r934;
	mov.u32 	%r937, %r934;
	mov.u32 	%r938, %r934;
	mov.u32 	%r927, %r934;
$L__BB0_5:
	mul.wide.u32 	%rd14, %r927, 4;
	add.s64 	%rd15, %rd1, %rd14;
	ld.local.u32 	%r15, [%rd15+4];
	shl.b32 	%r16, %r927, 5;
	mov.b32 	%r933, 0;
$L__BB0_6:
	.pragma "nounroll";
	shr.u32 	%r561, %r15, %r933;
	and.b32  	%r562, %r561, 1;
	setp.eq.b32 	%p7, %r562, 1;
	not.pred 	%p8, %p7;
	add.s32 	%r563, %r16, %r933;
	mul.lo.s32 	%r564, %r563, 5;
	mul.wide.u32 	%rd16, %r564, 4;
	add.s64 	%rd6, %rd5, %rd16;
	@%p8 bra 	$L__BB0_8;
	ld.global.u32 	%r565, [%rd6];
	xor.b32  	%r938, %r938, %r565;
	ld.global.u32 	%r566, [%rd6+4];
	xor.b32  	%r937, %r937, %r566;
	ld.global.u32 	%r567, [%rd6+8];
	xor.b32  	%r936, %r936, %r567;
	ld.global.u32 	%r568, [%rd6+12];
	xor.b32  	%r935, %r935, %r568;
	ld.global.u32 	%r569, [%rd6+16];
	xor.b32  	%r934, %r934, %r569;
$L__BB0_8:
	and.b32  	%r571, %r561, 2;
	setp.eq.s32 	%p9, %r571, 0;
	@%p9 bra 	$L__BB0_10;
	ld.global.u32 	%r572, [%rd6+20];
	xor.b32  	%r938, %r938, %r572;
	ld.global.u32 	%r573, [%rd6+24];
	xor.b32  	%r937, %r937, %r573;
	ld.global.u32 	%r574, [%rd6+28];
	xor.b32  	%r936, %r936, %r574;
	ld.global.u32 	%r575, [%rd6+32];
	xor.b32  	%r935, %r935, %r575;
	ld.global.u32 	%r576, [%rd6+36];
	xor.b32  	%r934, %r934, %r576;
$L__BB0_10:
	and.b32  	%r578, %r561, 4;
	setp.eq.s32 	%p10, %r578, 0;
	@%p10 bra 	$L__BB0_12;
	ld.global.u32 	%r579, [%rd6+40];
	xor.b32  	%r938, %r938, %r579;
	ld.global.u32 	%r580, [%rd6+44];
	xor.b32  	%r937, %r937, %r580;
	ld.global.u32 	%r581, [%rd6+48];
	xor.b32  	%r936, %r936, %r581;
	ld.global.u32 	%r582, [%rd6+52];
	xor.b32  	%r935, %r935, %r582;
	ld.global.u32 	%r583, [%rd6+56];
	xor.b32  	%r934, %r934, %r583;
$L__BB0_12:
	and.b32  	%r585, %r561, 8;
	setp.eq.s32 	%p11, %r585, 0;
	@%p11 bra 	$L__BB0_14;
	ld.global.u32 	%r586, [%rd6+60];
	xor.b32  	%r938, %r938, %r586;
	ld.global.u32 	%r587, [%rd6+64];
	xor.b32  	%r937, %r937, %r587;
	ld.global.u32 	%r588, [%rd6+68];
	xor.b32  	%r936, %r936, %r588;
	ld.global.u32 	%r589, [%rd6+72];
	xor.b32  	%r935, %r935, %r589;
	ld.global.u32 	%r590, [%rd6+76];
	xor.b32  	%r934, %r934, %r590;
$L__BB0_14:
	and.b32  	%r592, %r561, 16;
	setp.eq.s32 	%p12, %r592, 0;
	@%p12 bra 	$L__BB0_16;
	ld.global.u32 	%r593, [%rd6+80];
	xor.b32  	%r938, %r938, %r593;
	ld.global.u32 	%r594, [%rd6+84];
	xor.b32  	%r937, %r937, %r594;
	ld.global.u32 	%r595, [%rd6+88];
	xor.b32  	%r936, %r936, %r595;
	ld.global.u32 	%r596, [%rd6+92];
	xor.b32  	%r935, %r935, %r596;
	ld.global.u32 	%r597, [%rd6+96];
	xor.b32  	%r934, %r934, %r597;
$L__BB0_16:
	and.b32  	%r599, %r561, 32;
	setp.eq.s32 	%p13, %r599, 0;
	@%p13 bra 	$L__BB0_18;
	ld.global.u32 	%r600, [%rd6+100];
	xor.b32  	%r938, %r938, %r600;
	ld.global.u32 	%r601, [%rd6+104];
	xor.b32  	%r937, %r937, %r601;
	ld.global.u32 	%r602, [%rd6+108];
	xor.b32  	%r936, %r936, %r602;
	ld.global.u32 	%r603, [%rd6+112];
	xor.b32  	%r935, %r935, %r603;
	ld.global.u32 	%r604, [%rd6+116];
	xor.b32  	%r934, %r934, %r604;
$L__BB0_18:
	and.b32  	%r606, %r561, 64;
	setp.eq.s32 	%p14, %r606, 0;
	@%p14 bra 	$L__BB0_20;
	ld.global.u32 	%r607, [%rd6+120];
	xor.b32  	%r938, %r938, %r607;
	ld.global.u32 	%r608, [%rd6+124];
	xor.b32  	%r937, %r937, %r608;
	ld.global.u32 	%r609, [%rd6+128];
	xor.b32  	%r936, %r936, %r609;
	ld.global.u32 	%r610, [%rd6+132];
	xor.b32  	%r935, %r935, %r610;
	ld.global.u32 	%r611, [%rd6+136];
	xor.b32  	%r934, %r934, %r611;
$L__BB0_20:
	and.b32  	%r613, %r561, 128;
	setp.eq.s32 	%p15, %r613, 0;
	@%p15 bra 	$L__BB0_22;
	ld.global.u32 	%r614, [%rd6+140];
	xor.b32  	%r938, %r938, %r614;
	ld.global.u32 	%r615, [%rd6+144];
	xor.b32  	%r937, %r937, %r615;
	ld.global.u32 	%r616, [%rd6+148];
	xor.b32  	%r936, %r936, %r616;
	ld.global.u32 	%r617, [%rd6+152];
	xor.b32  	%r935, %r935, %r617;
	ld.global.u32 	%r618, [%rd6+156];
	xor.b32  	%r934, %r934, %r618;
$L__BB0_22:
	and.b32  	%r620, %r561, 256;
	setp.eq.s32 	%p16, %r620, 0;
	@%p16 bra 	$L__BB0_24;
	ld.global.u32 	%r621, [%rd6+160];
	xor.b32  	%r938, %r938, %r621;
	ld.global.u32 	%r622, [%rd6+164];
	xor.b32  	%r937, %r937, %r622;
	ld.global.u32 	%r623, [%rd6+168];
	xor.b32  	%r936, %r936, %r623;
	ld.global.u32 	%r624, [%rd6+172];
	xor.b32  	%r935, %r935, %r624;
	ld.global.u32 	%r625, [%rd6+176];
	xor.b32  	%r934, %r934, %r625;
$L__BB0_24:
	and.b32  	%r627, %r561, 512;
	setp.eq.s32 	%p17, %r627, 0;
	@%p17 bra 	$L__BB0_26;
	ld.global.u32 	%r628, [%rd6+180];
	xor.b32  	%r938, %r938, %r628;
	ld.global.u32 	%r629, [%rd6+184];
	xor.b32  	%r937, %r937, %r629;
	ld.global.u32 	%r630, [%rd6+188];
	xor.b32  	%r936, %r936, %r630;
	ld.global.u32 	%r631, [%rd6+192];
	xor.b32  	%r935, %r935, %r631;
	ld.global.u32 	%r632, [%rd6+196];
	xor.b32  	%r934, %r934, %r632;
$L__BB0_26:
	and.b32  	%r634, %r561, 1024;
	setp.eq.s32 	%p18, %r634, 0;
	@%p18 bra 	$L__BB0_28;
	ld.global.u32 	%r635, [%rd6+200];
	xor.b32  	%r938, %r938, %r635;
	ld.global.u32 	%r636, [%rd6+204];
	xor.b32  	%r937, %r937, %r636;
	ld.global.u32 	%r637, [%rd6+208];
	xor.b32  	%r936, %r936, %r637;
	ld.global.u32 	%r638, [%rd6+212];
	xor.b32  	%r935, %r935, %r638;
	ld.global.u32 	%r639, [%rd6+216];
	xor.b32  	%r934, %r934, %r639;
$L__BB0_28:
	and.b32  	%r641, %r561, 2048;
	setp.eq.s32 	%p19, %r641, 0;
	@%p19 bra 	$L__BB0_30;
	ld.global.u32 	%r642, [%rd6+220];
	xor.b32  	%r938, %r938, %r642;
	ld.global.u32 	%r643, [%rd6+224];
	xor.b32  	%r937, %r937, %r643;
	ld.global.u32 	%r644, [%rd6+228];
	xor.b32  	%r936, %r936, %r644;
	ld.global.u32 	%r645, [%rd6+232];
	xor.b32  	%r935, %r935, %r645;
	ld.global.u32 	%r646, [%rd6+236];
	xor.b32  	%r934, %r934, %r646;
$L__BB0_30:
	and.b32  	%r648, %r561, 4096;
	setp.eq.s32 	%p20, %r648, 0;
	@%p20 bra 	$L__BB0_32;
	ld.global.u32 	%r649, [%rd6+240];
	xor.b32  	%r938, %r938, %r649;
	ld.global.u32 	%r650, [%rd6+244];
	xor.b32  	%r937, %r937, %r650;
	ld.global.u32 	%r651, [%rd6+248];
	xor.b32  	%r936, %r936, %r651;
	ld.global.u32 	%r652, [%rd6+252];
	xor.b32  	%r935, %r935, %r652;
	ld.global.u32 	%r653, [%rd6+256];
	xor.b32  	%r934, %r934, %r653;
$L__BB0_32:
	and.b32  	%r655, %r561, 8192;
	setp.eq.s32 	%p21, %r655, 0;
	@%p21 bra 	$L__BB0_34;
	ld.global.u32 	%r656, [%rd6+260];
	xor.b32  	%r938, %r938, %r656;
	ld.global.u32 	%r657, [%rd6+264];
	xor.b32  	%r937, %r937, %r657;
	ld.global.u32 	%r658, [%rd6+268];
	xor.b32  	%r936, %r936, %r658;
	ld.global.u32 	%r659, [%rd6+272];
	xor.b32  	%r935, %r935, %r659;
	ld.global.u32 	%r660, [%rd6+276];
	xor.b32  	%r934, %r934, %r660;
$L__BB0_34:
	and.b32  	%r662, %r561, 16384;
	setp.eq.s32 	%p22, %r662, 0;
	@%p22 bra 	$L__BB0_36;
	ld.global.u32 	%r663, [%rd6+280];
	xor.b32  	%r938, %r938, %r663;
	ld.global.u32 	%r664, [%rd6+284];
	xor.b32  	%r937, %r937, %r664;
	ld.global.u32 	%r665, [%rd6+288];
	xor.b32  	%r936, %r936, %r665;
	ld.global.u32 	%r666, [%rd6+292];
	xor.b32  	%r935, %r935, %r666;
	ld.global.u32 	%r667, [%rd6+296];
	xor.b32  	%r934, %r934, %r667;
$L__BB0_36:
	and.b32  	%r669, %r561, 32768;
	setp.eq.s32 	%p23, %r669, 0;
	@%p23 bra 	$L__BB0_38;
	ld.global.u32 	%r670, [%rd6+300];
	xor.b32  	%r938, %r938, %r670;
	ld.global.u32 	%r671, [%rd6+304];
	xor.b32  	%r937, %r937, %r671;
	ld.global.u32 	%r672, [%rd6+308];
	xor.b32  	%r936, %r936, %r672;
	ld.global.u32 	%r673, [%rd6+312];
	xor.b32  	%r935, %r935, %r673;
	ld.global.u32 	%r674, [%rd6+316];
	xor.b32  	%r934, %r934, %r674;
$L__BB0_38:
	add.s32 	%r933, %r933, 16;
	setp.ne.s32 	%p24, %r933, 32;
	@%p24 bra 	$L__BB0_6;
	mad.lo.s32 	%r675, %r927, -31, %r16;
	add.s32 	%r927, %r675, 1;
	setp.ne.s32 	%p25, %r927, 5;
	@%p25 bra 	$L__BB0_5;
	st.local.u32 	[%rd1+4], %r938;
	st.local.v2.u32 	[%rd1+8], {%r937, %r936};
	st.local.v2.u32 	[%rd1+16], {%r935, %r934};
	setp.eq.s64 	%p26, %rd4, 1;
	@%p26 bra 	$L__BB0_115;
	mov.b32 	%r934, 0;
	mov.u32 	%r1027, %r934;
	mov.u32 	%r1028, %r934;
	mov.u32 	%r1029, %r934;
	mov.u32 	%r938, %r934;
	mov.u32 	%r1019, %r934;
$L__BB0_42:
	mul.wide.u32 	%rd17, %r1019, 4;
	add.s64 	%rd18, %rd1, %rd17;
	ld.local.u32 	%r191, [%rd18+4];
	shl.b32 	%r192, %r1019, 5;
	mov.b32 	%r1025, 0;
$L__BB0_43:
	.pragma "nounroll";
	shr.u32 	%r678, %r191, %r1025;
	and.b32  	%r679, %r678, 1;
	setp.eq.b32 	%p27, %r679, 1;
	not.pred 	%p28, %p27;
	add.s32 	%r680, %r192, %r1025;
	mul.lo.s32 	%r681, %r680, 5;
	mul.wide.u32 	%rd19, %r681, 4;
	add.s64 	%rd7, %rd5, %rd19;
	@%p28 bra 	$L__BB0_45;
	ld.global.u32 	%r682, [%rd7];
	xor.b32  	%r938, %r938, %r682;
	ld.global.u32 	%r683, [%rd7+4];
	xor.b32  	%r1029, %r1029, %r683;
	ld.global.u32 	%r684, [%rd7+8];
	xor.b32  	%r1028, %r1028, %r684;
	ld.global.u32 	%r685, [%rd7+12];
	xor.b32  	%r1027, %r1027, %r685;
	ld.global.u32 	%r686, [%rd7+16];
	xor.b32  	%r934, %r934, %r686;
$L__BB0_45:
	and.b32  	%r688, %r678, 2;
	setp.eq.s32 	%p29, %r688, 0;
	@%p29 bra 	$L__BB0_47;
	ld.global.u32 	%r689, [%rd7+20];
	xor.b32  	%r938, %r938, %r689;
	ld.global.u32 	%r690, [%rd7+24];
	xor.b32  	%r1029, %r1029, %r690;
	ld.global.u32 	%r691, [%rd7+28];
	xor.b32  	%r1028, %r1028, %r691;
	ld.global.u32 	%r692, [%rd7+32];
	xor.b32  	%r1027, %r1027, %r692;
	ld.global.u32 	%r693, [%rd7+36];
	xor.b32  	%r934, %r934, %r693;
$L__BB0_47:
	and.b32  	%r695, %r678, 4;
	setp.eq.s32 	%p30, %r695, 0;
	@%p30 bra 	$L__BB0_49;
	ld.global.u32 	%r696, [%rd7+40];
	xor.b32  	%r938, %r938, %r696;
	ld.global.u32 	%r697, [%rd7+44];
	xor.b32  	%r1029, %r1029, %r697;
	ld.global.u32 	%r698, [%rd7+48];
	xor.b32  	%r1028, %r1028, %r698;
	ld.global.u32 	%r699, [%rd7+52];
	xor.b32  	%r1027, %r1027, %r699;
	ld.global.u32 	%r700, [%rd7+56];
	xor.b32  	%r934, %r934, %r700;
$L__BB0_49:
	and.b32  	%r702, %r678, 8;
	setp.eq.s32 	%p31, %r702, 0;
	@%p31 bra 	$L__BB0_51;
	ld.global.u32 	%r703, [%rd7+60];
	xor.b32  	%r938, %r938, %r703;
	ld.global.u32 	%r704, [%rd7+64];
	xor.b32  	%r1029, %r1029, %r704;
	ld.global.u32 	%r705, [%rd7+68];
	xor.b32  	%r1028, %r1028, %r705;
	ld.global.u32 	%r706, [%rd7+72];
	xor.b32  	%r1027, %r1027, %r706;
	ld.global.u32 	%r707, [%rd7+76];
	xor.b32  	%r934, %r934, %r707;
$L__BB0_51:
	and.b32  	%r709, %r678, 16;
	setp.eq.s32 	%p32, %r709, 0;
	@%p32 bra 	$L__BB0_53;
	ld.global.u32 	%r710, [%rd7+80];
	xor.b32  	%r938, %r938, %r710;
	ld.global.u32 	%r711, [%rd7+84];
	xor.b32  	%r1029, %r1029, %r711;
	ld.global.u32 	%r712, [%rd7+88];
	xor.b32  	%r1028, %r1028, %r712;
	ld.global.u32 	%r713, [%rd7+92];
	xor.b32  	%r1027, %r1027, %r713;
	ld.global.u32 	%r714, [%rd7+96];
	xor.b32  	%r934, %r934, %r714;
$L__BB0_53:
	and.b32  	%r716, %r678, 32;
	setp.eq.s32 	%p33, %r716, 0;
	@%p33 bra 	$L__BB0_55;
	ld.global.u32 	%r717, [%rd7+100];
	xor.b32  	%r938, %r938, %r717;
	ld.global.u32 	%r718, [%rd7+104];
	xor.b32  	%r1029, %r1029, %r718;
	ld.global.u32 	%r719, [%rd7+108];
	xor.b32  	%r1028, %r1028, %r719;
	ld.global.u32 	%r720, [%rd7+112];
	xor.b32  	%r1027, %r1027, %r720;
	ld.global.u32 	%r721, [%rd7+116];
	xor.b32  	%r934, %r934, %r721;
$L__BB0_55:
	and.b32  	%r723, %r678, 64;
	setp.eq.s32 	%p34, %r723, 0;
	@%p34 bra 	$L__BB0_57;
	ld.global.u32 	%r724, [%rd7+120];
	xor.b32  	%r938, %r938, %r724;
	ld.global.u32 	%r725, [%rd7+124];
	xor.b32  	%r1029, %r1029, %r725;
	ld.global.u32 	%r726, [%rd7+128];
	xor.b32  	%r1028, %r1028, %r726;
	ld.global.u32 	%r727, [%rd7+132];
	xor.b32  	%r1027, %r1027, %r727;
	ld.global.u32 	%r728, [%rd7+136];
	xor.b32  	%r934, %r934, %r728;
$L__BB0_57:
	and.b32  	%r730, %r678, 128;
	setp.eq.s32 	%p35, %r730, 0;
	@%p35 bra 	$L__BB0_59;
	ld.global.u32 	%r731, [%rd7+140];
	xor.b32  	%r938, %r938, %r731;
	ld.global.u32 	%r732, [%rd7+144];
	xor.b32  	%r1029, %r1029, %r732;
	ld.global.u32 	%r733, [%rd7+148];
	xor.b32  	%r1028, %r1028, %r733;
	ld.global.u32 	%r734, [%rd7+152];
	xor.b32  	%r1027, %r1027, %r734;
	ld.global.u32 	%r735, [%rd7+156];
	xor.b32  	%r934, %r934, %r735;
$L__BB0_59:
	and.b32  	%r737, %r678, 256;
	setp.eq.s32 	%p36, %r737, 0;
	@%p36 bra 	$L__BB0_61;
	ld.global.u32 	%r738, [%rd7+160];
	xor.b32  	%r938, %r938, %r738;
	ld.global.u32 	%r739, [%rd7+164];
	xor.b32  	%r1029, %r1029, %r739;
	ld.global.u32 	%r740, [%rd7+168];
	xor.b32  	%r1028, %r1028, %r740;
	ld.global.u32 	%r741, [%rd7+172];
	xor.b32  	%r1027, %r1027, %r741;
	ld.global.u32 	%r742, [%rd7+176];
	xor.b32  	%r934, %r934, %r742;
$L__BB0_61:
	and.b32  	%r744, %r678, 512;
	setp.eq.s32 	%p37, %r744, 0;
	@%p37 bra 	$L__BB0_63;
	ld.global.u32 	%r745, [%rd7+180];
	xor.b32  	%r938, %r938, %r745;
	ld.global.u32 	%r746, [%rd7+184];
	xor.b32  	%r1029, %r1029, %r746;
	ld.global.u32 	%r747, [%rd7+188];
	xor.b32  	%r1028, %r1028, %r747;
	ld.global.u32 	%r748, [%rd7+192];
	xor.b32  	%r1027, %r1027, %r748;
	ld.global.u32 	%r749, [%rd7+196];
	xor.b32  	%r934, %r934, %r749;
$L__BB0_63:
	and.b32  	%r751, %r678, 1024;
	setp.eq.s32 	%p38, %r751, 0;
	@%p38 bra 	$L__BB0_65;
	ld.global.u32 	%r752, [%rd7+200];
	xor.b32  	%r938, %r938, %r752;
	ld.global.u32 	%r753, [%rd7+204];
	xor.b32  	%r1029, %r1029, %r753;
	ld.global.u32 	%r754, [%rd7+208];
	xor.b32  	%r1028, %r1028, %r754;
	ld.global.u32 	%r755, [%rd7+212];
	xor.b32  	%r1027, %r1027, %r755;
	ld.global.u32 	%r756, [%rd7+216];
	xor.b32  	%r934, %r934, %r756;
$L__BB0_65:
	and.b32  	%r758, %r678, 2048;
	setp.eq.s32 	%p39, %r758, 0;
	@%p39 bra 	$L__BB0_67;
	ld.global.u32 	%r759, [%rd7+220];
	xor.b32  	%r938, %r938, %r759;
	ld.global.u32 	%r760, [%rd7+224];
	xor.b32  	%r1029, %r1029, %r760;
	ld.global.u32 	%r761, [%rd7+228];
	xor.b32  	%r1028, %r1028, %r761;
	ld.global.u32 	%r762, [%rd7+232];
	xor.b32  	%r1027, %r1027, %r762;
	ld.global.u32 	%r763, [%rd7+236];
	xor.b32  	%r934, %r934, %r763;
$L__BB0_67:
	and.b32  	%r765, %r678, 4096;
	setp.eq.s32 	%p40, %r765, 0;
	@%p40 bra 	$L__BB0_69;
	ld.global.u32 	%r766, [%rd7+240];
	xor.b32  	%r938, %r938, %r766;
	ld.global.u32 	%r767, [%rd7+244];
	xor.b32  	%r1029, %r1029, %r767;
	ld.global.u32 	%r768, [%rd7+248];
	xor.b32  	%r1028, %r1028, %r768;
	ld.global.u32 	%r769, [%rd7+252];
	xor.b32  	%r1027, %r1027, %r769;
	ld.global.u32 	%r770, [%rd7+256];
	xor.b32  	%r934, %r934, %r770;
$L__BB0_69:
	and.b32  	%r772, %r678, 8192;
	setp.eq.s32 	%p41, %r772, 0;
	@%p41 bra 	$L__BB0_71;
	ld.global.u32 	%r773, [%rd7+260];
	xor.b32  	%r938, %r938, %r773;
	ld.global.u32 	%r774, [%rd7+264];
	xor.b32  	%r1029, %r1029, %r774;
	ld.global.u32 	%r775, [%rd7+268];
	xor.b32  	%r1028, %r1028, %r775;
	ld.global.u32 	%r776, [%rd7+272];
	xor.b32  	%r1027, %r1027, %r776;
	ld.global.u32 	%r777, [%rd7+276];
	xor.b32  	%r934, %r934, %r777;
$L__BB0_71:
	and.b32  	%r779, %r678, 16384;
	setp.eq.s32 	%p42, %r779, 0;
	@%p42 bra 	$L__BB0_73;
	ld.global.u32 	%r780, [%rd7+280];
	xor.b32  	%r938, %r938, %r780;
	ld.global.u32 	%r781, [%rd7+284];
	xor.b32  	%r1029, %r1029, %r781;
	ld.global.u32 	%r782, [%rd7+288];
	xor.b32  	%r1028, %r1028, %r782;
	ld.global.u32 	%r783, [%rd7+292];
	xor.b32  	%r1027, %r1027, %r783;
	ld.global.u32 	%r784, [%rd7+296];
	xor.b32  	%r934, %r934, %r784;
$L__BB0_73:
	and.b32  	%r786, %r678, 32768;
	setp.eq.s32 	%p43, %r786, 0;
	@%p43 bra 	$L__BB0_75;
	ld.global.u32 	%r787, [%rd7+300];
	xor.b32  	%r938, %r938, %r787;
	ld.global.u32 	%r788, [%rd7+304];
	xor.b32  	%r1029, %r1029, %r788;
	ld.global.u32 	%r789, [%rd7+308];
	xor.b32  	%r1028, %r1028, %r789;
	ld.global.u32 	%r790, [%rd7+312];
	xor.b32  	%r1027, %r1027, %r790;
	ld.global.u32 	%r791, [%rd7+316];
	xor.b32  	%r934, %r934, %r791;
$L__BB0_75:
	add.s32 	%r1025, %r1025, 16;
	setp.ne.s32 	%p44, %r1025, 32;
	@%p44 bra 	$L__BB0_43;
	mad.lo.s32 	%r792, %r1019, -31, %r192;
	add.s32 	%r1019, %r792, 1;
	setp.ne.s32 	%p45, %r1019, 5;
	@%p45 bra 	$L__BB0_42;
	st.local.u32 	[%rd1+4], %r938;
	st.local.v2.u32 	[%rd1+8], {%r1029, %r1028};
	st.local.v2.u32 	[%rd1+16], {%r1027, %r934};
	setp.ne.s64 	%p46, %rd4, 3;
	@%p46 bra 	$L__BB0_115;
	mov.b32 	%r934, 0;
	mov.u32 	%r1119, %r934;
	mov.u32 	%r1120, %r934;
	mov.u32 	%r1121, %r934;
	mov.u32 	%r938, %r934;
	mov.u32 	%r1111, %r934;
$L__BB0_79:
	mul.wide.u32 	%rd20, %r1111, 4;
	add.s64 	%rd21, %rd1, %rd20;
	ld.local.u32 	%r367, [%rd21+4];
	shl.b32 	%r368, %r1111, 5;
	mov.b32 	%r1117, 0;
$L__BB0_80:
	.pragma "nounroll";
	shr.u32 	%r795, %r367, %r1117;
	and.b32  	%r796, %r795, 1;
	setp.eq.b32 	%p47, %r796, 1;
	not.pred 	%p48, %p47;
	add.s32 	%r797, %r368, %r1117;
	mul.lo.s32 	%r798, %r797, 5;
	mul.wide.u32 	%rd22, %r798, 4;
	add.s64 	%rd8, %rd5, %rd22;
	@%p48 bra 	$L__BB0_82;
	ld.global.u32 	%r799, [%rd8];
	xor.b32  	%r938, %r938, %r799;
	ld.global.u32 	%r800, [%rd8+4];
	xor.b32  	%r1121, %r1121, %r800;
	ld.global.u32 	%r801, [%rd8+8];
	xor.b32  	%r1120, %r1120, %r801;
	ld.global.u32 	%r802, [%rd8+12];
	xor.b32  	%r1119, %r1119, %r802;
	ld.global.u32 	%r803, [%rd8+16];
	xor.b32  	%r934, %r934, %r803;
$L__BB0_82:
	and.b32  	%r805, %r795, 2;
	setp.eq.s32 	%p49, %r805, 0;
	@%p49 bra 	$L__BB0_84;
	ld.global.u32 	%r806, [%rd8+20];
	xor.b32  	%r938, %r938, %r806;
	ld.global.u32 	%r807, [%rd8+24];
	xor.b32  	%r1121, %r1121, %r807;
	ld.global.u32 	%r808, [%rd8+28];
	xor.b32  	%r1120, %r1120, %r808;
	ld.global.u32 	%r809, [%rd8+32];
	xor.b32  	%r1119, %r1119, %r809;
	ld.global.u32 	%r810, [%rd8+36];
	xor.b32  	%r934, %r934, %r810;
$L__BB0_84:
	and.b32  	%r812, %r795, 4;
	setp.eq.s32 	%p50, %r812, 0;
	@%p50 bra 	$L__BB0_86;
	ld.global.u32 	%r813, [%rd8+40];
	xor.b32  	%r938, %r938, %r813;
	ld.global.u32 	%r814, [%rd8+44];
	xor.b32  	%r1121, %r1121, %r814;
	ld.global.u32 	%r815, [%rd8+48];
	xor.b32  	%r1120, %r1120, %r815;
	ld.global.u32 	%r816, [%rd8+52];
	xor.b32  	%r1119, %r1119, %r816;
	ld.global.u32 	%r817, [%rd8+56];
	xor.b32  	%r934, %r934, %r817;
$L__BB0_86:
	and.b32  	%r819, %r795, 8;
	setp.eq.s32 	%p51, %r819, 0;
	@%p51 bra 	$L__BB0_88;
	ld.global.u32 	%r820, [%rd8+60];
	xor.b32  	%r938, %r938, %r820;
	ld.global.u32 	%r821, [%rd8+64];
	xor.b32  	%r1121, %r1121, %r821;
	ld.global.u32 	%r822, [%rd8+68];
	xor.b32  	%r1120, %r1120, %r822;
	ld.global.u32 	%r823, [%rd8+72];
	xor.b32  	%r1119, %r1119, %r823;
	ld.global.u32 	%r824, [%rd8+76];
	xor.b32  	%r934, %r934, %r824;
$L__BB0_88:
	and.b32  	%r826, %r795, 16;
	setp.eq.s32 	%p52, %r826, 0;
	@%p52 bra 	$L__BB0_90;
	ld.global.u32 	%r827, [%rd8+80];
	xor.b32  	%r938, %r938, %r827;
	ld.global.u32 	%r828, [%rd8+84];
	xor.b32  	%r1121, %r1121, %r828;
	ld.global.u32 	%r829, [%rd8+88];
	xor.b32  	%r1120, %r1120, %r829;
	ld.global.u32 	%r830, [%rd8+92];
	xor.b32  	%r1119, %r1119, %r830;
	ld.global.u32 	%r831, [%rd8+96];
	xor.b32  	%r934, %r934, %r831;
$L__BB0_90:
	and.b32  	%r833, %r795, 32;
	setp.eq.s32 	%p53, %r833, 0;
	@%p53 bra 	$L__BB0_92;
	ld.global.u32 	%r834, [%rd8+100];
	xor.b32  	%r938, %r938, %r834;
	ld.global.u32 	%r835, [%rd8+104];
	xor.b32  	%r1121, %r1121, %r835;
	ld.global.u32 	%r836, [%rd8+108];
	xor.b32  	%r1120, %r1120, %r836;
	ld.global.u32 	%r837, [%rd8+112];
	xor.b32  	%r1119, %r1119, %r837;
	ld.global.u32 	%r838, [%rd8+116];
	xor.b32  	%r934, %r934, %r838;
$L__BB0_92:
	and.b32  	%r840, %r795, 64;
	setp.eq.s32 	%p54, %r840, 0;
	@%p54 bra 	$L__BB0_94;
	ld.global.u32 	%r841, [%rd8+120];
	xor.b32  	%r938, %r938, %r841;
	ld.global.u32 	%r842, [%rd8+124];
	xor.b32  	%r1121, %r1121, %r842;
	ld.global.u32 	%r843, [%rd8+128];
	xor.b32  	%r1120, %r1120, %r843;
	ld.global.u32 	%r844, [%rd8+132];
	xor.b32  	%r1119, %r1119, %r844;
	ld.global.u32 	%r845, [%rd8+136];
	xor.b32  	%r934, %r934, %r845;
$L__BB0_94:
	and.b32  	%r847, %r795, 128;
	setp.eq.s32 	%p55, %r847, 0;
	@%p55 bra 	$L__BB0_96;
	ld.global.u32 	%r848, [%rd8+140];
	xor.b32  	%r938, %r938, %r848;
	ld.global.u32 	%r849, [%rd8+144];
	xor.b32  	%r1121, %r1121, %r849;
	ld.global.u32 	%r850, [%rd8+148];
	xor.b32  	%r1120, %r1120, %r850;
	ld.global.u32 	%r851, [%rd8+152];
	xor.b32  	%r1119, %r1119, %r851;
	ld.global.u32 	%r852, [%rd8+156];
	xor.b32  	%r934, %r934, %r852;
$L__BB0_96:
	and.b32  	%r854, %r795, 256;
	setp.eq.s32 	%p56, %r854, 0;
	@%p56 bra 	$L__BB0_98;
	ld.global.u32 	%r855, [%rd8+160];
	xor.b32  	%r938, %r938, %r855;
	ld.global.u32 	%r856, [%rd8+164];
	xor.b32  	%r1121, %r1121, %r856;
	ld.global.u32 	%r857, [%rd8+168];
	xor.b32  	%r1120, %r1120, %r857;
	ld.global.u32 	%r858, [%rd8+172];
	xor.b32  	%r1119, %r1119, %r858;
	ld.global.u32 	%r859, [%rd8+176];
	xor.b32  	%r934, %r934, %r859;
$L__BB0_98:
	and.b32  	%r861, %r795, 512;
	setp.eq.s32 	%p57, %r861, 0;
	@%p57 bra 	$L__BB0_100;
	ld.global.u32 	%r862, [%rd8+180];
	xor.b32  	%r938, %r938, %r862;
	ld.global.u32 	%r863, [%rd8+184];
	xor.b32  	%r1121, %r1121, %r863;
	ld.global.u32 	%r864, [%rd8+188];
	xor.b32  	%r1120, %r1120, %r864;
	ld.global.u32 	%r865, [%rd8+192];
	xor.b32  	%r1119, %r1119, %r865;
	ld.global.u32 	%r866, [%rd8+196];
	xor.b32  	%r934, %r934, %r866;
$L__BB0_100:
	and.b32  	%r868, %r795, 1024;
	setp.eq.s32 	%p58, %r868, 0;
	@%p58 bra 	$L__BB0_102;
	ld.global.u32 	%r869, [%rd8+200];
	xor.b32  	%r938, %r938, %r869;
	ld.global.u32 	%r870, [%rd8+204];
	xor.b32  	%r1121, %r1121, %r870;
	ld.global.u32 	%r871, [%rd8+208];
	xor.b32  	%r1120, %r1120, %r871;
	ld.global.u32 	%r872, [%rd8+212];
	xor.b32  	%r1119, %r1119, %r872;
	ld.global.u32 	%r873, [%rd8+216];
	xor.b32  	%r934, %r934, %r873;
$L__BB0_102:
	and.b32  	%r875, %r795, 2048;
	setp.eq.s32 	%p59, %r875, 0;
	@%p59 bra 	$L__BB0_104;
	ld.global.u32 	%r876, [%rd8+220];
	xor.b32  	%r938, %r938, %r876;
	ld.global.u32 	%r877, [%rd8+224];
	xor.b32  	%r1121, %r1121, %r877;
	ld.global.u32 	%r878, [%rd8+228];
	xor.b32  	%r1120, %r1120, %r878;
	ld.global.u32 	%r879, [%rd8+232];
	xor.b32  	%r1119, %r1119, %r879;
	ld.global.u32 	%r880, [%rd8+236];
	xor.b32  	%r934, %r934, %r880;
$L__BB0_104:
	and.b32  	%r882, %r795, 4096;
	setp.eq.s32 	%p60, %r882, 0;
	@%p60 bra 	$L__BB0_106;
	ld.global.u32 	%r883, [%rd8+240];
	xor.b32  	%r938, %r938, %r883;
	ld.global.u32 	%r884, [%rd8+244];
	xor.b32  	%r1121, %r1121, %r884;
	ld.global.u32 	%r885, [%rd8+248];
	xor.b32  	%r1120, %r1120, %r885;
	ld.global.u32 	%r886, [%rd8+252];
	xor.b32  	%r1119, %r1119, %r886;
	ld.global.u32 	%r887, [%rd8+256];
	xor.b32  	%r934, %r934, %r887;
$L__BB0_106:
	and.b32  	%r889, %r795, 8192;
	setp.eq.s32 	%p61, %r889, 0;
	@%p61 bra 	$L__BB0_108;
	ld.global.u32 	%r890, [%rd8+260];
	xor.b32  	%r938, %r938, %r890;
	ld.global.u32 	%r891, [%rd8+264];
	xor.b32  	%r1121, %r1121, %r891;
	ld.global.u32 	%r892, [%rd8+268];
	xor.b32  	%r1120, %r1120, %r892;
	ld.global.u32 	%r893, [%rd8+272];
	xor.b32  	%r1119, %r1119, %r893;
	ld.global.u32 	%r894, [%rd8+276];
	xor.b32  	%r934, %r934, %r894;
$L__BB0_108:
	and.b32  	%r896, %r795, 16384;
	setp.eq.s32 	%p62, %r896, 0;
	@%p62 bra 	$L__BB0_110;
	ld.global.u32 	%r897, [%rd8+280];
	xor.b32  	%r938, %r938, %r897;
	ld.global.u32 	%r898, [%rd8+284];
	xor.b32  	%r1121, %r1121, %r898;
	ld.global.u32 	%r899, [%rd8+288];
	xor.b32  	%r1120, %r1120, %r899;
	ld.global.u32 	%r900, [%rd8+292];
	xor.b32  	%r1119, %r1119, %r900;
	ld.global.u32 	%r901, [%rd8+296];
	xor.b32  	%r934, %r934, %r901;
$L__BB0_110:
	and.b32  	%r903, %r795, 32768;
	setp.eq.s32 	%p63, %r903, 0;
	@%p63 bra 	$L__BB0_112;
	ld.global.u32 	%r904, [%rd8+300];
	xor.b32  	%r938, %r938, %r904;
	ld.global.u32 	%r905, [%rd8+304];
	xor.b32  	%r1121, %r1121, %r905;
	ld.global.u32 	%r906, [%rd8+308];
	xor.b32  	%r1120, %r1120, %r906;
	ld.global.u32 	%r907, [%rd8+312];
	xor.b32  	%r1119, %r1119, %r907;
	ld.global.u32 	%r908, [%rd8+316];
	xor.b32  	%r934, %r934, %r908;
$L__BB0_112:
	add.s32 	%r1117, %r1117, 16;
	setp.ne.s32 	%p64, %r1117, 32;
	@%p64 bra 	$L__BB0_80;
	mad.lo.s32 	%r909, %r1111, -31, %r368;
	add.s32 	%r1111, %r909, 1;
	setp.ne.s32 	%p65, %r1111, 5;
	@%p65 bra 	$L__BB0_79;
	st.local.u32 	[%rd1+4], %r938;
	st.local.v2.u32 	[%rd1+8], {%r1121, %r1120};
	st.local.v2.u32 	[%rd1+16], {%r1119, %r934};
$L__BB0_115:
	shr.u64 	%rd25, %rd3, 2;
	add.s32 	%r921, %r921, 1;
	setp.gt.u64 	%p66, %rd3, 3;
	@%p66 bra 	$L__BB0_3;
$L__BB0_116:
	shr.u32 	%r910, %r938, 2;
	xor.b32  	%r911, %r910, %r938;
	shl.b32 	%r912, %r934, 4;
	shl.b32 	%r913, %r911, 1;
	xor.b32  	%r914, %r913, %r912;
	xor.b32  	%r915, %r914, %r911;
	xor.b32  	%r916, %r915, %r934;
	add.s32 	%r917, %r3, %r916;
	add.s32 	%r918, %r917, 362437;
	cvt.rn.f32.u32 	%f1, %r918;
	fma.rn.f32 	%f2, %f1, 0f2F800000, 0f2F000000;
	setp.gt.f32 	%p67, %f2, 0f3F000000;
	selp.u16 	%rs1, 1, 0, %p67;
	cvta.to.global.u64 	%rd23, %rd10;
	add.s64 	%rd24, %rd23, %rd2;
	st.global.u8 	[%rd24], %rs1;
$L__BB0_117:
	ret;

}
	// .globl	_Z7play_01Pbi
.visible .entry _Z7play_01Pbi(
	.param .u64 .ptr .align 1 _Z7play_01Pbi_param_0,
	.param .u32 _Z7play_01Pbi_param_1
)
{
	.reg .pred 	%p<60>;
	.reg .b16 	%rs<11>;
	.reg .b32 	%r<146>;
	.reg .b64 	%rd<21>;

	ld.param.u64 	%rd10, [_Z7play_01Pbi_param_0];
	ld.param.u32 	%r15, [_Z7play_01Pbi_param_1];
	mov.u32 	%r16, %tid.x;
	mov.u32 	%r17, %ntid.x;
	mov.u32 	%r18, %ctaid.x;
	mad.lo.s32 	%r1, %r17, %r18, %r16;
	mov.u32 	%r19, %tid.y;
	mov.u32 	%r20, %ntid.y;
	mov.u32 	%r21, %ctaid.y;
	mad.lo.s32 	%r22, %r20, %r21, %r19;
	setp.gt.s32 	%p11, %r1, 9999;
	setp.gt.u32 	%p12, %r22, 9999;
	or.pred  	%p13, %p11, %p12;
	setp.lt.s32 	%p14, %r15, 1;
	or.pred  	%p15, %p13, %p14;
	@%p15 bra 	$L__BB1_17;
	cvta.to.global.u64 	%rd11, %rd10;
	mul.lo.s32 	%r23, %r22, 10000;
	add.s32 	%r24, %r23, %r1;
	cvt.s64.s32 	%rd12, %r24;
	add.s64 	%rd1, %rd11, %rd12;
	add.s32 	%r25, %r1, -1;
	mul.hi.s32 	%r26, %r25, 1759218605;
	shr.u32 	%r27, %r26, 31;
	shr.s32 	%r28, %r26, 12;
	add.s32 	%r29, %r28, %r27;
	mul.lo.s32 	%r30, %r29, 10000;
	sub.s32 	%r31, %r25, %r30;
	add.s32 	%r32, %r31, 10000;
	setp.lt.s32 	%p16, %r31, 0;
	selp.b32 	%r33, %r32, %r31, %p16;
	setp.eq.s32 	%p17, %r22, 0;
	add.s32 	%r34, %r23, -10000;
	selp.b32 	%r35, 99990000, %r34, %p17;
	add.s32 	%r36, %r35, %r33;
	cvt.u64.u32 	%rd13, %r36;
	add.s64 	%rd2, %rd11, %rd13;
	mul.hi.s32 	%r37, %r1, 1759218605;
	shr.u32 	%r38, %r37, 31;
	shr.s32 	%r39, %r37, 12;
	add.s32 	%r40, %r39, %r38;
	mul.lo.s32 	%r41, %r40, 10000;
	sub.s32 	%r42, %r1, %r41;
	add.s32 	%r43, %r42, 10000;
	setp.lt.s32 	%p18, %r42, 0;
	selp.b32 	%r44, %r43, %r42, %p18;
	add.s32 	%r45, %r35, %r44;
	cvt.u64.u32 	%rd14, %r45;
	add.s64 	%rd3, %rd11, %rd14;
	add.s32 	%r46, %r1, 1;
	mul.hi.s32 	%r47, %r46, 1759218605;
	shr.u32 	%r48, %r47, 31;
	shr.s32 	%r49, %r47, 12;
	add.s32 	%r50, %r49, %r48;
	mul.lo.s32 	%r51, %r50, 10000;
	sub.s32 	%r52, %r46, %r51;
	add.s32 	%r53, %r52, 10000;
	setp.lt.s32 	%p19, %r52, 0;
	selp.b32 	%r54, %r53, %r52, %p19;
	add.s32 	%r55, %r35, %r54;
	cvt.u64.u32 	%rd15, %r55;
	add.s64 	%rd4, %rd11, %rd15;
	add.s32 	%r56, %r33, %r23;
	cvt.u64.u32 	%rd16, %r56;
	add.s64 	%rd5, %rd11, %rd16;
	add.s32 	%r57, %r54, %r23;
	cvt.u64.u32 	%rd17, %r57;
	add.s64 	%rd6, %rd11, %rd17;
	setp.eq.s32 	%p20, %r22, 9999;
	add.s32 	%r58, %r23, 10000;
	selp.b32 	%r59, 0, %r58, %p20;
	add.s32 	%r60, %r33, %r59;
	cvt.u64.u32 	%rd18, %r60;
	add.s64 	%rd7, %rd11, %rd18;
	add.s32 	%r61, %r44, %r59;
	cvt.u64.u32 	%rd19, %r61;
	add.s64 	%rd8, %rd11, %rd19;
	add.s32 	%r62, %r54, %r59;
	cvt.u64.u32 	%rd20, %r62;
	add.s64 	%rd9, %rd11, %rd20;
	and.b32  	%r3, %r15, 3;
	setp.lt.u32 	%p21, %r15, 4;
	@%p21 bra 	$L__BB1_12;
	and.b32  	%r63, %r15, 2147483644;
	neg.s32 	%r144, %r63;
$L__BB1_3:
	ld.global.u8 	%rs1, [%rd1];
	ld.global.s8 	%r64, [%rd2];
	ld.global.s8 	%r65, [%rd3];
	add.s32 	%r66, %r65, %r64;
	ld.global.s8 	%r67, [%rd4];
	add.s32 	%r68, %r66, %r67;
	ld.global.s8 	%r69, [%rd5];
	add.s32 	%r70, %r68, %r69;
	ld.global.s8 	%r71, [%rd6];
	add.s32 	%r72, %r70, %r71;
	ld.global.s8 	%r73, [%rd7];
	add.s32 	%r74, %r72, %r73;
	ld.global.s8 	%r75, [%rd8];
	add.s32 	%r76, %r74, %r75;
	ld.global.s8 	%r77, [%rd9];
	add.s32 	%r78, %r76, %r77;
	bar.sync 	0;
	setp.ne.s16 	%p23, %rs1, 0;
	and.b32  	%r79, %r78, -2;
	setp.eq.s32 	%p24, %r79, 2;
	and.pred  	%p25, %p23, %p24;
	mov.pred 	%p55, -1;
	@%p25 bra 	$L__BB1_5;
	setp.eq.s16 	%p26, %rs1, 0;
	setp.eq.s32 	%p27, %r78, 3;
	and.pred  	%p55, %p26, %p27;
$L__BB1_5:
	selp.u16 	%rs6, 1, 0, %p55;
	st.global.u8 	[%rd1], %rs6;
	bar.sync 	0;
	ld.global.u8 	%rs2, [%rd1];
	ld.global.s8 	%r80, [%rd2];
	ld.global.s8 	%r81, [%rd3];
	add.s32 	%r82, %r81, %r80;
	ld.global.s8 	%r83, [%rd4];
	add.s32 	%r84, %r82, %r83;
	ld.global.s8 	%r85, [%rd5];
	add.s32 	%r86, %r84, %r85;
	ld.global.s8 	%r87, [%rd6];
	add.s32 	%r88, %r86, %r87;
	ld.global.s8 	%r89, [%rd7];
	add.s32 	%r90, %r88, %r89;
	ld.global.s8 	%r91, [%rd8];
	add.s32 	%r92, %r90, %r91;
	ld.global.s8 	%r93, [%rd9];
	add.s32 	%r94, %r92, %r93;
	bar.sync 	0;
	setp.ne.s16 	%p29, %rs2, 0;
	and.b32  	%r95, %r94, -2;
	setp.eq.s32 	%p30, %r95, 2;
	and.pred  	%p31, %p29, %p30;
	mov.pred 	%p56, -1;
	@%p31 bra 	$L__BB1_7;
	setp.eq.s16 	%p32, %rs2, 0;
	setp.eq.s32 	%p33, %r94, 3;
	and.pred  	%p56, %p32, %p33;
$L__BB1_7:
	selp.u16 	%rs7, 1, 0, %p56;
	st.global.u8 	[%rd1], %rs7;
	bar.sync 	0;
	ld.global.u8 	%rs3, [%rd1];
	ld.global.s8 	%r96, [%rd2];
	ld.global.s8 	%r97, [%rd3];
	add.s32 	%r98, %r97, %r96;
	ld.global.s8 	%r99, [%rd4];
	add.s32 	%r100, %r98, %r99;
	ld.global.s8 	%r101, [%rd5];
	add.s32 	%r102, %r100, %r101;
	ld.global.s8 	%r103, [%rd6];
	add.s32 	%r104, %r102, %r103;
	ld.global.s8 	%r105, [%rd7];
	add.s32 	%r106, %r104, %r105;
	ld.global.s8 	%r107, [%rd8];
	add.s32 	%r108, %r106, %r107;
	ld.global.s8 	%r109, [%rd9];
	add.s32 	%r110, %r108, %r109;
	bar.sync 	0;
	setp.ne.s16 	%p35, %rs3, 0;
	and.b32  	%r111, %r110, -2;
	setp.eq.s32 	%p36, %r111, 2;
	and.pred  	%p37, %p35, %p36;
	mov.pred 	%p57, -1;
	@%p37 bra 	$L__BB1_9;
	setp.eq.s16 	%p38, %rs3, 0;
	setp.eq.s32 	%p39, %r110, 3;
	and.pred  	%p57, %p38, %p39;
$L__BB1_9:
	selp.u16 	%rs8, 1, 0, %p57;
	st.global.u8 	[%rd1], %rs8;
	bar.sync 	0;
	ld.global.u8 	%rs4, [%rd1];
	ld.global.s8 	%r112, [%rd2];
	ld.global.s8 	%r113, [%rd3];
	add.s32 	%r114, %r113, %r112;
	ld.global.s8 	%r115, [%rd4];
	add.s32 	%r116, %r114, %r115;
	ld.global.s8 	%r117, [%rd5];
	add.s32 	%r118, %r116, %r117;
	ld.global.s8 	%r119, [%rd6];
	add.s32 	%r120, %r118, %r119;
	ld.global.s8 	%r121, [%rd7];
	add.s32 	%r122, %r120, %r121;
	ld.global.s8 	%r123, [%rd8];
	add.s32 	%r124, %r122, %r123;
	ld.global.s8 	%r125, [%rd9];
	add.s32 	%r126, %r124, %r125;
	bar.sync 	0;
	setp.ne.s16 	%p41, %rs4, 0;
	and.b32  	%r127, %r126, -2;
	setp.eq.s32 	%p42, %r127, 2;
	and.pred  	%p43, %p41, %p42;
	mov.pred 	%p58, -1;
	@%p43 bra 	$L__BB1_11;
	setp.eq.s16 	%p44, %rs4, 0;
	setp.eq.s32 	%p45, %r126, 3;
	and.pred  	%p58, %p44, %p45;
$L__BB1_11:
	selp.u16 	%rs9, 1, 0, %p58;
	st.global.u8 	[%rd1], %rs9;
	bar.sync 	0;
	add.s32 	%r144, %r144, 4;
	setp.ne.s32 	%p46, %r144, 0;
	@%p46 bra 	$L__BB1_3;
$L__BB1_12:
	setp.eq.s32 	%p47, %r3, 0;
	@%p47 bra 	$L__BB1_17;
	neg.s32 	%r145, %r3;
$L__BB1_14:
	.pragma "nounroll";
	ld.global.u8 	%rs5, [%rd1];
	ld.global.s8 	%r128, [%rd2];
	ld.global.s8 	%r129, [%rd3];
	add.s32 	%r130, %r129, %r128;
	ld.global.s8 	%r131, [%rd4];
	add.s32 	%r132, %r130, %r131;
	ld.global.s8 	%r133, [%rd5];
	add.s32 	%r134, %r132, %r133;
	ld.global.s8 	%r135, [%rd6];
	add.s32 	%r136, %r134, %r135;
	ld.global.s8 	%r137, [%rd7];
	add.s32 	%r138, %r136, %r137;
	ld.global.s8 	%r139, [%rd8];
	add.s32 	%r140, %r138, %r139;
	ld.global.s8 	%r141, [%rd9];
	add.s32 	%r142, %r140, %r141;
	bar.sync 	0;
	setp.ne.s16 	%p49, %rs5, 0;
	and.b32  	%r143, %r142, -2;
	setp.eq.s32 	%p50, %r143, 2;
	and.pred  	%p51, %p49, %p50;
	mov.pred 	%p59, -1;
	@%p51 bra 	$L__BB1_16;
	setp.eq.s16 	%p52, %rs5, 0;
	setp.eq.s32 	%p53, %r142, 3;
	and.pred  	%p59, %p52, %p53;
$L__BB1_16:
	selp.u16 	%rs10, 1, 0, %p59;
	st.global.u8 	[%rd1], %rs10;
	bar.sync 	0;
	add.s32 	%r145, %r145, 1;
	setp.ne.s32 	%p54, %r145, 0;
	@%p54 bra 	$L__BB1_14;
$L__BB1_17:
	ret;

}
	// .globl	_Z7play_02Pbi
.visible .entry _Z7play_02Pbi(
	.param .u64 .ptr .align 1 _Z7play_02Pbi_param_0,
	.param .u32 _Z7play_02Pbi_param_1
)
{
	.reg .pred 	%p<35>;
	.reg .b16 	%rs<10>;
	.reg .b32 	%r<236>;
	.reg .b64 	%rd<19>;

	ld.param.u64 	%rd3, [_Z7play_02Pbi_param_0];
	ld.param.u32 	%r30, [_Z7play_02Pbi_param_1];
	cvta.to.global.u64 	%rd1, %rd3;
	mov.u32 	%r1, %tid.x;
	mov.u32 	%r2, %ntid.x;
	mov.u32 	%r31, %ctaid.x;
	mul.lo.s32 	%r3, %r2, %r31;
	add.s32 	%r4, %r3, %r1;
	mov.u32 	%r5, %tid.y;
	mov.u32 	%r6, %ntid.y;
	mov.u32 	%r32, %ctaid.y;
	mul.lo.s32 	%r7, %r6, %r32;
	add.s32 	%r33, %r7, %r5;
	setp.gt.s32 	%p3, %r4, 9999;
	setp.gt.u32 	%p4, %r33, 9999;
	or.pred  	%p5, %p3, %p4;
	@%p5 bra 	$L__BB2_13;
	mul.lo.s32 	%r9, %r2, %r6;
	add.s32 	%r10, %r2, 2;
	add.s32 	%r34, %r6, 2;
	mad.lo.s32 	%r35, %r5, %r2, %r1;
	mad.lo.s32 	%r36, %r10, %r34, %r9;
	add.s32 	%r11, %r36, -1;
	div.u32 	%r37, %r11, %r9;
	mul.lo.s32 	%r12, %r37, %r35;
	add.s32 	%r13, %r12, %r37;
	setp.lt.s32 	%p6, %r30, 1;
	@%p6 bra 	$L__BB2_13;
	add.s32 	%r14, %r7, -1;
	mad.lo.s32 	%r39, %r5, %r10, %r1;
	add.s32 	%r40, %r39, %r10;
	mov.u32 	%r41, shared;
	add.s32 	%r15, %r41, %r40;
	add.s32 	%r16, %r41, %r39;
	add.s32 	%r42, %r15, %r2;
	add.s32 	%r17, %r42, 2;
	mad.lo.s32 	%r43, %r33, 10000, %r4;
	cvt.s64.s32 	%rd4, %r43;
	add.s64 	%rd2, %rd1, %rd4;
	add.s32 	%r18, %r12, 1;
	max.s32 	%r44, %r13, %r18;
	sub.s32 	%r45, %r44, %r12;
	and.b32  	%r19, %r45, 3;
	add.s32 	%r20, %r41, %r12;
	add.s32 	%r21, %r12, 2;
	add.s32 	%r22, %r12, 3;
	sub.s32 	%r23, %r12, %r44;
	mov.b32 	%r233, 0;
$L__BB2_3:
	setp.gt.u32 	%p7, %r9, %r11;
	@%p7 bra 	$L__BB2_10;
	setp.eq.s32 	%p8, %r19, 0;
	mov.u32 	%r234, %r12;
	@%p8 bra 	$L__BB2_8;
	setp.eq.s32 	%p9, %r19, 1;
	div.u32 	%r46, %r12, %r10;
	mul.lo.s32 	%r48, %r46, %r10;
	add.s32 	%r49, %r14, %r46;
	mul.hi.s32 	%r50, %r49, 1759218605;
	shr.u32 	%r51, %r50, 31;
	shr.s32 	%r52, %r50, 12;
	add.s32 	%r53, %r52, %r51;
	mul.lo.s32 	%r54, %r53, 10000;
	sub.s32 	%r55, %r49, %r54;
	add.s32 	%r56, %r55, 10000;
	setp.lt.s32 	%p10, %r55, 0;
	selp.b32 	%r57, %r56, %r55, %p10;
	not.b32 	%r58, %r48;
	add.s32 	%r59, %r12, %r58;
	add.s32 	%r60, %r59, %r3;
	mul.hi.s32 	%r61, %r60, 1759218605;
	shr.u32 	%r62, %r61, 31;
	shr.s32 	%r63, %r61, 12;
	add.s32 	%r64, %r63, %r62;
	mul.lo.s32 	%r65, %r64, 10000;
	sub.s32 	%r66, %r60, %r65;
	add.s32 	%r67, %r66, 10000;
	setp.lt.s32 	%p11, %r66, 0;
	selp.b32 	%r68, %r67, %r66, %p11;
	mad.lo.s32 	%r69, %r57, 10000, %r68;
	cvt.u64.u32 	%rd5, %r69;
	add.s64 	%rd6, %rd1, %rd5;
	ld.global.u8 	%rs2, [%rd6];
	st.shared.u8 	[%r20], %rs2;
	mov.u32 	%r234, %r18;
	@%p9 bra 	$L__BB2_8;
	setp.eq.s32 	%p12, %r19, 2;
	div.u32 	%r70, %r18, %r10;
	mul.lo.s32 	%r72, %r70, %r10;
	add.s32 	%r73, %r14, %r70;
	mul.hi.s32 	%r74, %r73, 1759218605;
	shr.u32 	%r75, %r74, 31;
	shr.s32 	%r76, %r74, 12;
	add.s32 	%r77, %r76, %r75;
	mul.lo.s32 	%r78, %r77, 10000;
	sub.s32 	%r79, %r73, %r78;
	add.s32 	%r80, %r79, 10000;
	setp.lt.s32 	%p13, %r79, 0;
	selp.b32 	%r81, %r80, %r79, %p13;
	sub.s32 	%r82, %r12, %r72;
	add.s32 	%r83, %r82, %r3;
	mul.hi.s32 	%r84, %r83, 1759218605;
	shr.u32 	%r85, %r84, 31;
	shr.s32 	%r86, %r84, 12;
	add.s32 	%r87, %r86, %r85;
	mul.lo.s32 	%r88, %r87, 10000;
	sub.s32 	%r89, %r83, %r88;
	add.s32 	%r90, %r89, 10000;
	setp.lt.s32 	%p14, %r89, 0;
	selp.b32 	%r91, %r90, %r89, %p14;
	mad.lo.s32 	%r92, %r81, 10000, %r91;
	cvt.u64.u32 	%rd7, %r92;
	add.s64 	%rd8, %rd1, %rd7;
	ld.global.u8 	%rs3, [%rd8];
	st.shared.u8 	[%r20+1], %rs3;
	mov.u32 	%r234, %r21;
	@%p12 bra 	$L__BB2_8;
	div.u32 	%r93, %r21, %r10;
	mul.lo.s32 	%r95, %r93, %r10;
	add.s32 	%r96, %r14, %r93;
	mul.hi.s32 	%r97, %r96, 1759218605;
	shr.u32 	%r98, %r97, 31;
	shr.s32 	%r99, %r97, 12;
	add.s32 	%r100, %r99, %r98;
	mul.lo.s32 	%r101, %r100, 10000;
	sub.s32 	%r102, %r96, %r101;
	add.s32 	%r103, %r102, 10000;
	setp.lt.s32 	%p15, %r102, 0;
	selp.b32 	%r104, %r103, %r102, %p15;
	not.b32 	%r105, %r95;
	add.s32 	%r106, %r21, %r105;
	add.s32 	%r107, %r106, %r3;
	mul.hi.s32 	%r108, %r107, 1759218605;
	shr.u32 	%r109, %r108, 31;
	shr.s32 	%r110, %r108, 12;
	add.s32 	%r111, %r110, %r109;
	mul.lo.s32 	%r112, %r111, 10000;
	sub.s32 	%r113, %r107, %r112;
	add.s32 	%r114, %r113, 10000;
	setp.lt.s32 	%p16, %r113, 0;
	selp.b32 	%r115, %r114, %r113, %p16;
	mad.lo.s32 	%r116, %r104, 10000, %r115;
	cvt.u64.u32 	%rd9, %r116;
	add.s64 	%rd10, %rd1, %rd9;
	ld.global.u8 	%rs4, [%rd10];
	st.shared.u8 	[%r20+2], %rs4;
	mov.u32 	%r234, %r22;
$L__BB2_8:
	setp.gt.u32 	%p17, %r23, -4;
	@%p17 bra 	$L__BB2_10;
$L__BB2_9:
	div.u32 	%r117, %r234, %r10;
	mul.lo.s32 	%r119, %r117, %r10;
	add.s32 	%r120, %r14, %r117;
	mul.hi.s32 	%r121, %r120, 1759218605;
	shr.u32 	%r122, %r121, 31;
	shr.s32 	%r123, %r121, 12;
	add.s32 	%r124, %r123, %r122;
	mul.lo.s32 	%r125, %r124, 10000;
	sub.s32 	%r126, %r120, %r125;
	add.s32 	%r127, %r126, 10000;
	setp.lt.s32 	%p18, %r126, 0;
	selp.b32 	%r128, %r127, %r126, %p18;
	not.b32 	%r129, %r119;
	add.s32 	%r130, %r234, %r129;
	add.s32 	%r131, %r130, %r3;
	mul.hi.s32 	%r132, %r131, 1759218605;
	shr.u32 	%r133, %r132, 31;
	shr.s32 	%r134, %r132, 12;
	add.s32 	%r135, %r134, %r133;
	mul.lo.s32 	%r136, %r135, 10000;
	sub.s32 	%r137, %r131, %r136;
	add.s32 	%r138, %r137, 10000;
	setp.lt.s32 	%p19, %r137, 0;
	selp.b32 	%r139, %r138, %r137, %p19;
	mad.lo.s32 	%r140, %r128, 10000, %r139;
	cvt.u64.u32 	%rd11, %r140;
	add.s64 	%rd12, %rd1, %rd11;
	ld.global.u8 	%rs5, [%rd12];
	add.s32 	%r142, %r41, %r234;
	st.shared.u8 	[%r142], %rs5;
	add.s32 	%r143, %r234, 1;
	div.u32 	%r144, %r143, %r10;
	mul.lo.s32 	%r146, %r144, %r10;
	add.s32 	%r147, %r14, %r144;
	mul.hi.s32 	%r148, %r147, 1759218605;
	shr.u32 	%r149, %r148, 31;
	shr.s32 	%r150, %r148, 12;
	add.s32 	%r151, %r150, %r149;
	mul.lo.s32 	%r152, %r151, 10000;
	sub.s32 	%r153, %r147, %r152;
	add.s32 	%r154, %r153, 10000;
	setp.lt.s32 	%p20, %r153, 0;
	selp.b32 	%r155, %r154, %r153, %p20;
	sub.s32 	%r156, %r234, %r146;
	add.s32 	%r157, %r156, %r3;
	mul.hi.s32 	%r158, %r157, 1759218605;
	shr.u32 	%r159, %r158, 31;
	shr.s32 	%r160, %r158, 12;
	add.s32 	%r161, %r160, %r159;
	mul.lo.s32 	%r162, %r161, 10000;
	sub.s32 	%r163, %r157, %r162;
	add.s32 	%r164, %r163, 10000;
	setp.lt.s32 	%p21, %r163, 0;
	selp.b32 	%r165, %r164, %r163, %p21;
	mad.lo.s32 	%r166, %r155, 10000, %r165;
	cvt.u64.u32 	%rd13, %r166;
	add.s64 	%rd14, %rd1, %rd13;
	ld.global.u8 	%rs6, [%rd14];
	st.shared.u8 	[%r142+1], %rs6;
	add.s32 	%r167, %r234, 2;
	div.u32 	%r168, %r167, %r10;
	mul.lo.s32 	%r170, %r168, %r10;
	add.s32 	%r171, %r14, %r168;
	mul.hi.s32 	%r172, %r171, 1759218605;
	shr.u32 	%r173, %r172, 31;
	shr.s32 	%r174, %r172, 12;
	add.s32 	%r175, %r174, %r173;
	mul.lo.s32 	%r176, %r175, 10000;
	sub.s32 	%r177, %r171, %r176;
	add.s32 	%r178, %r177, 10000;
	setp.lt.s32 	%p22, %r177, 0;
	selp.b32 	%r179, %r178, %r177, %p22;
	not.b32 	%r180, %r170;
	add.s32 	%r181, %r167, %r180;
	add.s32 	%r182, %r181, %r3;
	mul.hi.s32 	%r183, %r182, 1759218605;
	shr.u32 	%r184, %r183, 31;
	shr.s32 	%r185, %r183, 12;
	add.s32 	%r186, %r185, %r184;
	mul.lo.s32 	%r187, %r186, 10000;
	sub.s32 	%r188, %r182, %r187;
	add.s32 	%r189, %r188, 10000;
	setp.lt.s32 	%p23, %r188, 0;
	selp.b32 	%r190, %r189, %r188, %p23;
	mad.lo.s32 	%r191, %r179, 10000, %r190;
	cvt.u64.u32 	%rd15, %r191;
	add.s64 	%rd16, %rd1, %rd15;
	ld.global.u8 	%rs7, [%rd16];
	st.shared.u8 	[%r142+2], %rs7;
	add.s32 	%r192, %r234, 3;
	div.u32 	%r193, %r192, %r10;
	mul.lo.s32 	%r195, %r193, %r10;
	add.s32 	%r196, %r14, %r193;
	mul.hi.s32 	%r197, %r196, 1759218605;
	shr.u32 	%r198, %r197, 31;
	shr.s32 	%r199, %r197, 12;
	add.s32 	%r200, %r199, %r198;
	mul.lo.s32 	%r201, %r200, 10000;
	sub.s32 	%r202, %r196, %r201;
	add.s32 	%r203, %r202, 10000;
	setp.lt.s32 	%p24, %r202, 0;
	selp.b32 	%r204, %r203, %r202, %p24;
	not.b32 	%r205, %r195;
	add.s32 	%r206, %r192, %r205;
	add.s32 	%r207, %r206, %r3;
	mul.hi.s32 	%r208, %r207, 1759218605;
	shr.u32 	%r209, %r208, 31;
	shr.s32 	%r210, %r208, 12;
	add.s32 	%r211, %r210, %r209;
	mul.lo.s32 	%r212, %r211, 10000;
	sub.s32 	%r213, %r207, %r212;
	add.s32 	%r214, %r213, 10000;
	setp.lt.s32 	%p25, %r213, 0;
	selp.b32 	%r215, %r214, %r213, %p25;
	mad.lo.s32 	%r216, %r204, 10000, %r215;
	cvt.u64.u32 	%rd17, %r216;
	add.s64 	%rd18, %rd1, %rd17;
	ld.global.u8 	%rs8, [%rd18];
	st.shared.u8 	[%r142+3], %rs8;
	add.s32 	%r234, %r234, 4;
	setp.lt.s32 	%p26, %r234, %r13;
	@%p26 bra 	$L__BB2_9;
$L__BB2_10:
	bar.sync 	0;
	ld.shared.u8 	%rs1, [%r15+1];
	ld.shared.s8 	%r217, [%r16];
	ld.shared.s8 	%r218, [%r16+1];
	add.s32 	%r219, %r218, %r217;
	ld.shared.s8 	%r220, [%r16+2];
	add.s32 	%r221, %r219, %r220;
	ld.shared.s8 	%r222, [%r15];
	add.s32 	%r223, %r221, %r222;
	ld.shared.s8 	%r224, [%r15+2];
	add.s32 	%r225, %r223, %r224;
	ld.shared.s8 	%r226, [%r17];
	add.s32 	%r227, %r225, %r226;
	ld.shared.s8 	%r228, [%r17+1];
	add.s32 	%r229, %r227, %r228;
	ld.shared.s8 	%r230, [%r17+2];
	add.s32 	%r231, %r229, %r230;
	setp.ne.s16 	%p28, %rs1, 0;
	and.b32  	%r232, %r231, -2;
	setp.eq.s32 	%p29, %r232, 2;
	and.pred  	%p30, %p28, %p29;
	mov.pred 	%p34, -1;
	@%p30 bra 	$L__BB2_12;
	setp.eq.s16 	%p31, %rs1, 0;
	setp.eq.s32 	%p32, %r231, 3;
	and.pred  	%p34, %p31, %p32;
$L__BB2_12:
	selp.u16 	%rs9, 1, 0, %p34;
	st.global.u8 	[%rd2], %rs9;
	bar.sync 	0;
	add.s32 	%r233, %r233, 1;
	setp.ne.s32 	%p33, %r233, %r30;
	@%p33 bra 	$L__BB2_3;
$L__BB2_13:
	ret;

}
	// .globl	_Z7play_03Pbi
.visible .entry _Z7play_03Pbi(
	.param .u64 .ptr .align 1 _Z7play_03Pbi_param_0,
	.param .u32 _Z7play_03Pbi_param_1
)
{
	.reg .pred 	%p<60>;
	.reg .b16 	%rs<10>;
	.reg .b32 	%r<207>;
	.reg .b64 	%rd<19>;

	ld.param.u64 	%rd2, [_Z7play_03Pbi_param_0];
	ld.param.u32 	%r33, [_Z7play_03Pbi_param_1];
	cvta.to.global.u64 	%rd1, %rd2;
	mov.u32 	%r1, %ntid.x;
	add.s32 	%r2, %r1, -2;
	mov.u32 	%r34, %ntid.y;
	add.s32 	%r3, %r34, -2;
	mul.lo.s32 	%r4, %r1, %r34;
	mov.u32 	%r35, %ctaid.x;
	mov.u32 	%r5, %tid.x;
	mad.lo.s32 	%r6, %r2, %r35, %r5;
	mov.u32 	%r36, %ctaid.y;
	mov.u32 	%r7, %tid.y;
	mad.lo.s32 	%r37, %r3, %r36, %r7;
	max.u32 	%r38, %r6, %r37;
	setp.gt.u32 	%p58, %r38, 10001;
	setp.lt.s32 	%p14, %r33, 1;
	@%p14 bra 	$L__BB3_12;
	add.s32 	%r205, %r37, -1;
	add.s32 	%r206, %r6, -1;
	mul.lo.s32 	%r40, %r7, %r1;
	add.s32 	%r11, %r40, %r5;
	setp.eq.s32 	%p15, %r7, 0;
	add.s32 	%r41, %r5, -1;
	setp.ge.u32 	%p16, %r41, %r2;
	or.pred  	%p17, %p15, %p16;
	setp.gt.u32 	%p18, %r7, %r3;
	or.pred  	%p2, %p17, %p18;
	sub.s32 	%r42, %r40, %r1;
	add.s32 	%r12, %r42, %r5;
	add.s32 	%r13, %r41, %r42;
	add.s32 	%r14, %r13, 2;
	add.s32 	%r15, %r41, %r40;
	add.s32 	%r16, %r15, 2;
	add.s32 	%r17, %r11, %r1;
	add.s32 	%r18, %r15, %r1;
	add.s32 	%r19, %r18, 2;
	setp.eq.s32 	%p19, %r33, 1;
	@%p19 bra 	$L__BB3_8;
	and.b32  	%r43, %r33, 2147483646;
	neg.s32 	%r202, %r43;
$L__BB3_3:
	add.s32 	%r44, %r206, 10000;
	mul.hi.s32 	%r45, %r44, 1759218605;
	shr.u32 	%r46, %r45, 31;
	shr.s32 	%r47, %r45, 12;
	add.s32 	%r48, %r47, %r46;
	mul.lo.s32 	%r49, %r48, 10000;
	sub.s32 	%r50, %r44, %r49;
	add.s32 	%r51, %r205, 10000;
	mul.hi.s32 	%r52, %r51, 1759218605;
	shr.u32 	%r53, %r52, 31;
	shr.s32 	%r54, %r52, 12;
	add.s32 	%r55, %r54, %r53;
	mul.lo.s32 	%r56, %r55, 10000;
	sub.s32 	%r57, %r51, %r56;
	mad.lo.s32 	%r58, %r57, 10000, %r50;
	selp.b32 	%r59, %r4, %r11, %p58;
	cvt.s64.s32 	%rd3, %r58;
	selp.b64 	%rd4, 100000000, %rd3, %p58;
	add.s64 	%rd5, %rd1, %rd4;
	ld.global.u8 	%rs4, [%rd5];
	mov.u32 	%r60, shared;
	add.s32 	%r61, %r60, %r59;
	st.shared.u8 	[%r61], %rs4;
	bar.sync 	0;
	setp.lt.s32 	%p21, %r206, 0;
	or.pred  	%p22, %p2, %p21;
	setp.lt.s32 	%p23, %r205, 0;
	or.pred  	%p24, %p22, %p23;
	setp.gt.s32 	%p25, %r206, 9999;
	or.pred  	%p26, %p24, %p25;
	setp.gt.s32 	%p27, %r205, 9999;
	or.pred  	%p4, %p26, %p27;
	ld.shared.u8 	%rs1, [%r61];
	selp.b32 	%r62, %r4, %r13, %p4;
	add.s32 	%r63, %r60, %r62;
	ld.shared.s8 	%r64, [%r63];
	selp.b32 	%r65, %r4, %r12, %p4;
	add.s32 	%r66, %r60, %r65;
	ld.shared.s8 	%r67, [%r66];
	add.s32 	%r68, %r67, %r64;
	selp.b32 	%r69, %r4, %r14, %p4;
	add.s32 	%r70, %r60, %r69;
	ld.shared.s8 	%r71, [%r70];
	add.s32 	%r72, %r68, %r71;
	selp.b32 	%r73, %r4, %r15, %p4;
	add.s32 	%r74, %r60, %r73;
	ld.shared.s8 	%r75, [%r74];
	add.s32 	%r76, %r72, %r75;
	selp.b32 	%r77, %r4, %r16, %p4;
	add.s32 	%r78, %r60, %r77;
	ld.shared.s8 	%r79, [%r78];
	add.s32 	%r80, %r76, %r79;
	selp.b32 	%r81, %r4, %r18, %p4;
	add.s32 	%r82, %r60, %r81;
	ld.shared.s8 	%r83, [%r82];
	add.s32 	%r84, %r80, %r83;
	selp.b32 	%r85, %r4, %r17, %p4;
	add.s32 	%r86, %r60, %r85;
	ld.shared.s8 	%r87, [%r86];
	add.s32 	%r88, %r84, %r87;
	selp.b32 	%r89, %r4, %r19, %p4;
	add.s32 	%r90, %r60, %r89;
	ld.shared.s8 	%r91, [%r90];
	add.s32 	%r92, %r88, %r91;
	selp.b32 	%r93, 0, %r92, %p4;
	setp.ne.s16 	%p28, %rs1, 0;
	and.b32  	%r94, %r93, -2;
	setp.eq.s32 	%p29, %r94, 2;
	and.pred  	%p30, %p28, %p29;
	mov.pred 	%p56, -1;
	@%p30 bra 	$L__BB3_5;
	setp.eq.s16 	%p31, %rs1, 0;
	setp.eq.s32 	%p32, %r93, 3;
	and.pred  	%p56, %p31, %p32;
$L__BB3_5:
	selp.b32 	%r95, 10000, %r206, %p4;
	selp.b32 	%r96, 9999, %r205, %p4;
	selp.u16 	%rs5, 1, 0, %p56;
	mad.lo.s32 	%r97, %r96, 10000, %r95;
	cvt.s64.s32 	%rd6, %r97;
	add.s64 	%rd7, %rd1, %rd6;
	st.global.u8 	[%rd7], %rs5;
	bar.sync 	0;
	add.s32 	%r98, %r95, 10000;
	mul.hi.s32 	%r99, %r98, 1759218605;
	shr.u32 	%r100, %r99, 31;
	shr.s32 	%r101, %r99, 12;
	add.s32 	%r102, %r101, %r100;
	mul.lo.s32 	%r103, %r102, 10000;
	sub.s32 	%r104, %r98, %r103;
	add.s32 	%r105, %r96, 10000;
	mul.hi.s32 	%r106, %r105, 1759218605;
	shr.u32 	%r107, %r106, 31;
	shr.s32 	%r108, %r106, 12;
	add.s32 	%r109, %r108, %r107;
	mul.lo.s32 	%r110, %r109, 10000;
	sub.s32 	%r111, %r105, %r110;
	mad.lo.s32 	%r112, %r111, 10000, %r104;
	selp.b32 	%r113, %r4, %r11, %p4;
	cvt.s64.s32 	%rd8, %r112;
	selp.b64 	%rd9, 100000000, %rd8, %p4;
	add.s64 	%rd10, %rd1, %rd9;
	ld.global.u8 	%rs6, [%rd10];
	add.s32 	%r115, %r60, %r113;
	st.shared.u8 	[%r115], %rs6;
	bar.sync 	0;
	or.pred  	%p58, %p2, %p4;
	selp.b32 	%r206, 10000, %r95, %p58;
	selp.b32 	%r205, 9999, %r96, %p58;
	ld.shared.u8 	%rs2, [%r115];
	selp.b32 	%r116, %r4, %r13, %p58;
	add.s32 	%r117, %r60, %r116;
	ld.shared.s8 	%r118, [%r117];
	selp.b32 	%r119, %r4, %r12, %p58;
	add.s32 	%r120, %r60, %r119;
	ld.shared.s8 	%r121, [%r120];
	add.s32 	%r122, %r121, %r118;
	selp.b32 	%r123, %r4, %r14, %p58;
	add.s32 	%r124, %r60, %r123;
	ld.shared.s8 	%r125, [%r124];
	add.s32 	%r126, %r122, %r125;
	selp.b32 	%r127, %r4, %r15, %p58;
	add.s32 	%r128, %r60, %r127;
	ld.shared.s8 	%r129, [%r128];
	add.s32 	%r130, %r126, %r129;
	selp.b32 	%r131, %r4, %r16, %p58;
	add.s32 	%r132, %r60, %r131;
	ld.shared.s8 	%r133, [%r132];
	add.s32 	%r134, %r130, %r133;
	selp.b32 	%r135, %r4, %r18, %p58;
	add.s32 	%r136, %r60, %r135;
	ld.shared.s8 	%r137, [%r136];
	add.s32 	%r138, %r134, %r137;
	selp.b32 	%r139, %r4, %r17, %p58;
	add.s32 	%r140, %r60, %r139;
	ld.shared.s8 	%r141, [%r140];
	add.s32 	%r142, %r138, %r141;
	selp.b32 	%r143, %r4, %r19, %p58;
	add.s32 	%r144, %r60, %r143;
	ld.shared.s8 	%r145, [%r144];
	add.s32 	%r146, %r142, %r145;
	selp.b32 	%r147, 0, %r146, %p58;
	setp.ne.s16 	%p34, %rs2, 0;
	and.b32  	%r148, %r147, -2;
	setp.eq.s32 	%p35, %r148, 2;
	and.pred  	%p36, %p34, %p35;
	mov.pred 	%p57, -1;
	@%p36 bra 	$L__BB3_7;
	setp.eq.s16 	%p37, %rs2, 0;
	setp.eq.s32 	%p38, %r147, 3;
	and.pred  	%p57, %p37, %p38;
$L__BB3_7:
	selp.u16 	%rs7, 1, 0, %p57;
	mad.lo.s32 	%r149, %r205, 10000, %r206;
	cvt.s64.s32 	%rd11, %r149;
	add.s64 	%rd12, %rd1, %rd11;
	st.global.u8 	[%rd12], %rs7;
	bar.sync 	0;
	add.s32 	%r202, %r202, 2;
	setp.ne.s32 	%p39, %r202, 0;
	@%p39 bra 	$L__BB3_3;
$L__BB3_8:
	and.b32  	%r150, %r33, 1;
	setp.eq.b32 	%p40, %r150, 1;
	not.pred 	%p41, %p40;
	@%p41 bra 	$L__BB3_12;
	add.s32 	%r151, %r206, 10000;
	mul.hi.s32 	%r152, %r151, 1759218605;
	shr.u32 	%r153, %r152, 31;
	shr.s32 	%r154, %r152, 12;
	add.s32 	%r155, %r154, %r153;
	mul.lo.s32 	%r156, %r155, 10000;
	sub.s32 	%r157, %r151, %r156;
	add.s32 	%r158, %r205, 10000;
	mul.hi.s32 	%r159, %r158, 1759218605;
	shr.u32 	%r160, %r159, 31;
	shr.s32 	%r161, %r159, 12;
	add.s32 	%r162, %r161, %r160;
	mul.lo.s32 	%r163, %r162, 10000;
	sub.s32 	%r164, %r158, %r163;
	mad.lo.s32 	%r165, %r164, 10000, %r157;
	selp.b32 	%r166, %r4, %r11, %p58;
	cvt.s64.s32 	%rd13, %r165;
	selp.b64 	%rd14, 100000000, %rd13, %p58;
	add.s64 	%rd15, %rd1, %rd14;
	ld.global.u8 	%rs8, [%rd15];
	mov.u32 	%r167, shared;
	add.s32 	%r168, %r167, %r166;
	st.shared.u8 	[%r168], %rs8;
	bar.sync 	0;
	setp.lt.s32 	%p43, %r206, 0;
	or.pred  	%p44, %p2, %p43;
	setp.lt.s32 	%p45, %r205, 0;
	or.pred  	%p46, %p44, %p45;
	setp.gt.s32 	%p47, %r206, 9999;
	or.pred  	%p48, %p46, %p47;
	setp.gt.s32 	%p49, %r205, 9999;
	or.pred  	%p11, %p48, %p49;
	mad.lo.s32 	%r31, %r205, 10000, %r206;
	ld.shared.u8 	%rs3, [%r168];
	selp.b32 	%r169, %r4, %r13, %p11;
	add.s32 	%r170, %r167, %r169;
	ld.shared.s8 	%r171, [%r170];
	selp.b32 	%r172, %r4, %r12, %p11;
	add.s32 	%r173, %r167, %r172;
	ld.shared.s8 	%r174, [%r173];
	add.s32 	%r175, %r174, %r171;
	selp.b32 	%r176, %r4, %r14, %p11;
	add.s32 	%r177, %r167, %r176;
	ld.shared.s8 	%r178, [%r177];
	add.s32 	%r179, %r175, %r178;
	selp.b32 	%r180, %r4, %r15, %p11;
	add.s32 	%r181, %r167, %r180;
	ld.shared.s8 	%r182, [%r181];
	add.s32 	%r183, %r179, %r182;
	selp.b32 	%r184, %r4, %r16, %p11;
	add.s32 	%r185, %r167, %r184;
	ld.shared.s8 	%r186, [%r185];
	add.s32 	%r187, %r183, %r186;
	selp.b32 	%r188, %r4, %r18, %p11;
	add.s32 	%r189, %r167, %r188;
	ld.shared.s8 	%r190, [%r189];
	add.s32 	%r191, %r187, %r190;
	selp.b32 	%r192, %r4, %r17, %p11;
	add.s32 	%r193, %r167, %r192;
	ld.shared.s8 	%r194, [%r193];
	add.s32 	%r195, %r191, %r194;
	selp.b32 	%r196, %r4, %r19, %p11;
	add.s32 	%r197, %r167, %r196;
	ld.shared.s8 	%r198, [%r197];
	add.s32 	%r199, %r195, %r198;
	selp.b32 	%r200, 0, %r199, %p11;
	setp.ne.s16 	%p50, %rs3, 0;
	and.b32  	%r201, %r200, -2;
	setp.eq.s32 	%p51, %r201, 2;
	and.pred  	%p52, %p50, %p51;
	mov.pred 	%p59, -1;
	@%p52 bra 	$L__BB3_11;
	setp.eq.s16 	%p53, %rs3, 0;
	setp.eq.s32 	%p54, %r200, 3;
	and.pred  	%p59, %p53, %p54;
$L__BB3_11:
	selp.u16 	%rs9, 1, 0, %p59;
	cvt.s64.s32 	%rd16, %r31;
	selp.b64 	%rd17, 100000000, %rd16, %p11;
	add.s64 	%rd18, %rd1, %rd17;
	st.global.u8 	[%rd18], %rs9;
	bar.sync 	0;
$L__BB3_12:
	ret;

}
	// .globl	_Z7play_04Pbi
.visible .entry _Z7play_04Pbi(
	.param .u64 .ptr .align 1 _Z7play_04Pbi_param_0,
	.param .u32 _Z7play_04Pbi_param_1
)
{
	.reg .pred 	%p<28>;
	.reg .b16 	%rs<21>;
	.reg .b32 	%r<54>;
	.reg .b64 	%rd<9>;

	ld.param.u64 	%rd3, [_Z7play_04Pbi_param_0];
	ld.param.u32 	%r14, [_Z7play_04Pbi_param_1];
	mov.u32 	%r1, %ntid.x;
	add.s32 	%r2, %r1, -2;
	mov.u32 	%r15, %ntid.y;
	add.s32 	%r3, %r15, -2;
	mov.u32 	%r16, %ctaid.x;
	mov.u32 	%r4, %tid.x;
	mad.lo.s32 	%r5, %r2, %r16, %r4;
	mov.u32 	%r17, %ctaid.y;
	mov.u32 	%r6, %tid.y;
	mad.lo.s32 	%r18, %r3, %r17, %r6;
	max.u32 	%r19, %r5, %r18;
	setp.gt.u32 	%p4, %r19, 10001;
	@%p4 bra 	$L__BB4_7;
	setp.lt.s32 	%p5, %r14, 1;
	@%p5 bra 	$L__BB4_7;
	add.s32 	%r21, %r18, -1;
	cvt.u16.u32 	%rs2, %r5;
	add.s16 	%rs3, %rs2, -1;
	mul.hi.s16 	%rs4, %rs3, 6711;
	shr.u16 	%rs5, %rs4, 15;
	shr.s16 	%rs6, %rs4, 10;
	add.s16 	%rs7, %rs6, %rs5;
	mul.lo.s16 	%rs8, %rs7, 10000;
	sub.s16 	%rs9, %rs3, %rs8;
	add.s16 	%rs10, %rs9, 10000;
	cvt.u32.u16 	%r22, %rs10;
	cvt.u16.u32 	%rs11, %r21;
	mul.hi.s16 	%rs12, %rs11, 6711;
	shr.u16 	%rs13, %rs12, 15;
	shr.s16 	%rs14, %rs12, 10;
	add.s16 	%rs15, %rs14, %rs13;
	mul.lo.s16 	%rs16, %rs15, 10000;
	sub.s16 	%rs17, %rs11, %rs16;
	add.s16 	%rs18, %rs17, 10000;
	cvt.u32.u16 	%r23, %rs18;
	mul.lo.s32 	%r25, %r6, %r1;
	cvta.to.global.u64 	%rd4, %rd3;
	mul.lo.s32 	%r26, %r21, 10000;
	setp.lt.s16 	%p6, %rs17, 0;
	add.s32 	%r27, %r23, -10000;
	selp.b32 	%r28, %r23, %r27, %p6;
	setp.lt.s16 	%p7, %rs9, 0;
	add.s32 	%r29, %r22, -10000;
	selp.b32 	%r30, %r22, %r29, %p7;
	mad.lo.s32 	%r31, %r28, 10000, %r30;
	cvt.u64.u32 	%rd5, %r31;
	add.s64 	%rd1, %rd4, %rd5;
	add.s32 	%r32, %r25, %r4;
	mov.u32 	%r33, shared;
	add.s32 	%r8, %r33, %r32;
	setp.eq.s32 	%p8, %r6, 0;
	add.s32 	%r34, %r4, -1;
	setp.ge.u32 	%p9, %r34, %r2;
	or.pred  	%p10, %p8, %p9;
	setp.gt.u32 	%p11, %r6, %r3;
	or.pred  	%p12, %p10, %p11;
	setp.eq.s32 	%p13, %r5, 0;
	or.pred  	%p14, %p12, %p13;
	setp.eq.s32 	%p15, %r18, 0;
	or.pred  	%p16, %p14, %p15;
	setp.gt.u32 	%p17, %r5, 10000;
	or.pred  	%p18, %p17, %p16;
	setp.gt.u32 	%p19, %r18, 10000;
	or.pred  	%p1, %p18, %p19;
	sub.s32 	%r35, %r25, %r1;
	add.s32 	%r36, %r35, %r4;
	add.s32 	%r9, %r33, %r36;
	add.s32 	%r10, %r8, %r1;
	cvt.s64.s32 	%rd6, %r26;
	cvt.u64.u32 	%rd7, %r5;
	add.s64 	%rd8, %rd6, %rd7;
	add.s64 	%rd2, %rd4, %rd8;
	mov.b32 	%r53, 0;
$L__BB4_3:
	ld.global.u8 	%rs19, [%rd1];
	st.shared.u8 	[%r8], %rs19;
	bar.sync 	0;
	@%p1 bra 	$L__BB4_7;
	ld.shared.u8 	%rs1, [%r8];
	ld.shared.s8 	%r37, [%r9+-1];
	ld.shared.s8 	%r38, [%r9];
	add.s32 	%r39, %r38, %r37;
	ld.shared.s8 	%r40, [%r9+1];
	add.s32 	%r41, %r39, %r40;
	ld.shared.s8 	%r42, [%r8+-1];
	add.s32 	%r43, %r41, %r42;
	ld.shared.s8 	%r44, [%r8+1];
	add.s32 	%r45, %r43, %r44;
	ld.shared.s8 	%r46, [%r10+-1];
	add.s32 	%r47, %r45, %r46;
	ld.shared.s8 	%r48, [%r10];
	add.s32 	%r49, %r47, %r48;
	ld.shared.s8 	%r50, [%r10+1];
	add.s32 	%r51, %r49, %r50;
	setp.ne.s16 	%p21, %rs1, 0;
	and.b32  	%r52, %r51, -2;
	setp.eq.s32 	%p22, %r52, 2;
	and.pred  	%p23, %p21, %p22;
	mov.pred 	%p27, -1;
	@%p23 bra 	$L__BB4_6;
	setp.eq.s16 	%p24, %rs1, 0;
	setp.eq.s32 	%p25, %r51, 3;
	and.pred  	%p27, %p24, %p25;
$L__BB4_6:
	selp.u16 	%rs20, 1, 0, %p27;
	st.global.u8 	[%rd2+-1], %rs20;
	bar.sync 	0;
	add.s32 	%r53, %r53, 1;
	setp.ne.s32 	%p26, %r53, %r14;
	@%p26 bra 	$L__BB4_3;
$L__BB4_7:
	ret;

}
	// .globl	_Z7play_05yPbi
.visible .entry _Z7play_05yPbi(
	.param .u64 _Z7play_05yPbi_param_0,
	.param .u64 .ptr .align 1 _Z7play_05yPbi_param_1,
	.param .u32 _Z7play_05yPbi_param_2
)
{
	.reg .pred 	%p<42>;
	.reg .b16 	%rs<4>;
	.reg .b32 	%r<219>;
	.reg .b64 	%rd<6>;

	ld.param.u64 	%rd2, [_Z7play_05yPbi_param_0];
	ld.param.u64 	%rd3, [_Z7play_05yPbi_param_1];
	ld.param.u32 	%r21, [_Z7play_05yPbi_param_2];
	mov.u32 	%r22, %tid.x;
	mov.u32 	%r23, %ntid.x;
	mov.u32 	%r24, %ctaid.x;
	mad.lo.s32 	%r1, %r23, %r24, %r22;
	mov.u32 	%r25, %tid.y;
	mov.u32 	%r26, %ntid.y;
	mov.u32 	%r27, %ctaid.y;
	mad.lo.s32 	%r28, %r26, %r27, %r25;
	setp.gt.s32 	%p7, %r1, 9999;
	setp.gt.u32 	%p8, %r28, 9999;
	or.pred  	%p9, %p7, %p8;
	setp.lt.s32 	%p10, %r21, 1;
	or.pred  	%p11, %p9, %p10;
	@%p11 bra 	$L__BB5_12;
	cvta.to.global.u64 	%rd4, %rd3;
	mul.lo.s32 	%r29, %r28, 10000;
	add.s32 	%r3, %r29, %r1;
	add.s32 	%r30, %r1, -1;
	mul.hi.s32 	%r31, %r30, 1759218605;
	shr.u32 	%r32, %r31, 31;
	shr.s32 	%r33, %r31, 12;
	add.s32 	%r34, %r33, %r32;
	mul.lo.s32 	%r35, %r34, 10000;
	sub.s32 	%r36, %r30, %r35;
	add.s32 	%r37, %r36, 10000;
	setp.lt.s32 	%p12, %r36, 0;
	selp.b32 	%r38, %r37, %r36, %p12;
	setp.eq.s32 	%p13, %r28, 0;
	add.s32 	%r39, %r29, -10000;
	selp.b32 	%r40, 99990000, %r39, %p13;
	add.s32 	%r4, %r40, %r38;
	mul.hi.s32 	%r41, %r1, 1759218605;
	shr.u32 	%r42, %r41, 31;
	shr.s32 	%r43, %r41, 12;
	add.s32 	%r44, %r43, %r42;
	mul.lo.s32 	%r45, %r44, 10000;
	sub.s32 	%r46, %r1, %r45;
	add.s32 	%r47, %r46, 10000;
	setp.lt.s32 	%p14, %r46, 0;
	selp.b32 	%r48, %r47, %r46, %p14;
	add.s32 	%r5, %r40, %r48;
	add.s32 	%r49, %r1, 1;
	mul.hi.s32 	%r50, %r49, 1759218605;
	shr.u32 	%r51, %r50, 31;
	shr.s32 	%r52, %r50, 12;
	add.s32 	%r53, %r52, %r51;
	mul.lo.s32 	%r54, %r53, 10000;
	sub.s32 	%r55, %r49, %r54;
	add.s32 	%r56, %r55, 10000;
	setp.lt.s32 	%p15, %r55, 0;
	selp.b32 	%r57, %r56, %r55, %p15;
	add.s32 	%r6, %r40, %r57;
	add.s32 	%r7, %r38, %r29;
	add.s32 	%r8, %r57, %r29;
	setp.eq.s32 	%p16, %r28, 9999;
	add.s32 	%r58, %r29, 10000;
	selp.b32 	%r59, 0, %r58, %p16;
	add.s32 	%r9, %r38, %r59;
	add.s32 	%r10, %r48, %r59;
	add.s32 	%r11, %r57, %r59;
	cvt.s64.s32 	%rd5, %r3;
	add.s64 	%rd1, %rd4, %rd5;
	setp.eq.s32 	%p17, %r21, 1;
	@%p17 bra 	$L__BB5_8;
	and.b32  	%r60, %r21, 2147483646;
	neg.s32 	%r218, %r60;
$L__BB5_3:
	tex.1d.v4.s32.s32 	{%r61, %r62, %r63, %r64}, [%rd2, {%r3}];
	and.b32  	%r14, %r61, 255;
	setp.ne.s32 	%p19, %r14, 0;
	tex.1d.v4.s32.s32 	{%r65, %r66, %r67, %r68}, [%rd2, {%r4}];
	cvt.s32.s8 	%r69, %r65;
	tex.1d.v4.s32.s32 	{%r70, %r71, %r72, %r73}, [%rd2, {%r5}];
	cvt.s32.s8 	%r74, %r70;
	add.s32 	%r75, %r74, %r69;
	tex.1d.v4.s32.s32 	{%r76, %r77, %r78, %r79}, [%rd2, {%r6}];
	cvt.s32.s8 	%r80, %r76;
	add.s32 	%r81, %r75, %r80;
	tex.1d.v4.s32.s32 	{%r82, %r83, %r84, %r85}, [%rd2, {%r7}];
	cvt.s32.s8 	%r86, %r82;
	add.s32 	%r87, %r81, %r86;
	tex.1d.v4.s32.s32 	{%r88, %r89, %r90, %r91}, [%rd2, {%r8}];
	cvt.s32.s8 	%r92, %r88;
	add.s32 	%r93, %r87, %r92;
	tex.1d.v4.s32.s32 	{%r94, %r95, %r96, %r97}, [%rd2, {%r9}];
	cvt.s32.s8 	%r98, %r94;
	add.s32 	%r99, %r93, %r98;
	tex.1d.v4.s32.s32 	{%r100, %r101, %r102, %r103}, [%rd2, {%r10}];
	cvt.s32.s8 	%r104, %r100;
	add.s32 	%r105, %r99, %r104;
	tex.1d.v4.s32.s32 	{%r106, %r107, %r108, %r109}, [%rd2, {%r11}];
	cvt.s32.s8 	%r110, %r106;
	add.s32 	%r111, %r105, %r110;
	bar.sync 	0;
	and.b32  	%r112, %r111, -2;
	setp.eq.s32 	%p20, %r112, 2;
	and.pred  	%p21, %p19, %p20;
	mov.pred 	%p39, -1;
	@%p21 bra 	$L__BB5_5;
	setp.eq.s32 	%p22, %r14, 0;
	setp.eq.s32 	%p23, %r111, 3;
	and.pred  	%p39, %p22, %p23;
$L__BB5_5:
	selp.u16 	%rs1, 1, 0, %p39;
	st.global.u8 	[%rd1], %rs1;
	bar.sync 	0;
	tex.1d.v4.s32.s32 	{%r113, %r114, %r115, %r116}, [%rd2, {%r3}];
	and.b32  	%r16, %r113, 255;
	setp.ne.s32 	%p25, %r16, 0;
	tex.1d.v4.s32.s32 	{%r117, %r118, %r119, %r120}, [%rd2, {%r4}];
	cvt.s32.s8 	%r121, %r117;
	tex.1d.v4.s32.s32 	{%r122, %r123, %r124, %r125}, [%rd2, {%r5}];
	cvt.s32.s8 	%r126, %r122;
	add.s32 	%r127, %r126, %r121;
	tex.1d.v4.s32.s32 	{%r128, %r129, %r130, %r131}, [%rd2, {%r6}];
	cvt.s32.s8 	%r132, %r128;
	add.s32 	%r133, %r127, %r132;
	tex.1d.v4.s32.s32 	{%r134, %r135, %r136, %r137}, [%rd2, {%r7}];
	cvt.s32.s8 	%r138, %r134;
	add.s32 	%r139, %r133, %r138;
	tex.1d.v4.s32.s32 	{%r140, %r141, %r142, %r143}, [%rd2, {%r8}];
	cvt.s32.s8 	%r144, %r140;
	add.s32 	%r145, %r139, %r144;
	tex.1d.v4.s32.s32 	{%r146, %r147, %r148, %r149}, [%rd2, {%r9}];
	cvt.s32.s8 	%r150, %r146;
	add.s32 	%r151, %r145, %r150;
	tex.1d.v4.s32.s32 	{%r152, %r153, %r154, %r155}, [%rd2, {%r10}];
	cvt.s32.s8 	%r156, %r152;
	add.s32 	%r157, %r151, %r156;
	tex.1d.v4.s32.s32 	{%r158, %r159, %r160, %r161}, [%rd2, {%r11}];
	cvt.s32.s8 	%r162, %r158;
	add.s32 	%r163, %r157, %r162;
	bar.sync 	0;
	and.b32  	%r164, %r163, -2;
	setp.eq.s32 	%p26, %r164, 2;
	and.pred  	%p27, %p25, %p26;
	mov.pred 	%p40, -1;
	@%p27 bra 	$L__BB5_7;
	setp.eq.s32 	%p28, %r16, 0;
	setp.eq.s32 	%p29, %r163, 3;
	and.pred  	%p40, %p28, %p29;
$L__BB5_7:
	selp.u16 	%rs2, 1, 0, %p40;
	st.global.u8 	[%rd1], %rs2;
	bar.sync 	0;
	add.s32 	%r218, %r218, 2;
	setp.ne.s32 	%p30, %r218, 0;
	@%p30 bra 	$L__BB5_3;
$L__BB5_8:
	and.b32  	%r165, %r21, 1;
	setp.eq.b32 	%p31, %r165, 1;
	not.pred 	%p32, %p31;
	@%p32 bra 	$L__BB5_12;
	tex.1d.v4.s32.s32 	{%r166, %r167, %r168, %r169}, [%rd2, {%r3}];
	and.b32  	%r19, %r166, 255;
	setp.ne.s32 	%p34, %r19, 0;
	tex.1d.v4.s32.s32 	{%r170, %r171, %r172, %r173}, [%rd2, {%r4}];
	cvt.s32.s8 	%r174, %r170;
	tex.1d.v4.s32.s32 	{%r175, %r176, %r177, %r178}, [%rd2, {%r5}];
	cvt.s32.s8 	%r179, %r175;
	add.s32 	%r180, %r179, %r174;
	tex.1d.v4.s32.s32 	{%r181, %r182, %r183, %r184}, [%rd2, {%r6}];
	cvt.s32.s8 	%r185, %r181;
	add.s32 	%r186, %r180, %r185;
	tex.1d.v4.s32.s32 	{%r187, %r188, %r189, %r190}, [%rd2, {%r7}];
	cvt.s32.s8 	%r191, %r187;
	add.s32 	%r192, %r186, %r191;
	tex.1d.v4.s32.s32 	{%r193, %r194, %r195, %r196}, [%rd2, {%r8}];
	cvt.s32.s8 	%r197, %r193;
	add.s32 	%r198, %r192, %r197;
	tex.1d.v4.s32.s32 	{%r199, %r200, %r201, %r202}, [%rd2, {%r9}];
	cvt.s32.s8 	%r203, %r199;
	add.s32 	%r204, %r198, %r203;
	tex.1d.v4.s32.s32 	{%r205, %r206, %r207, %r208}, [%rd2, {%r10}];
	cvt.s32.s8 	%r209, %r205;
	add.s32 	%r210, %r204, %r209;
	tex.1d.v4.s32.s32 	{%r211, %r212, %r213, %r214}, [%rd2, {%r11}];
	cvt.s32.s8 	%r215, %r211;
	add.s32 	%r216, %r210, %r215;
	bar.sync 	0;
	and.b32  	%r217, %r216, -2;
	setp.eq.s32 	%p35, %r217, 2;
	and.pred  	%p36, %p34, %p35;
	mov.pred 	%p41, -1;
	@%p36 bra 	$L__BB5_11;
	setp.eq.s32 	%p37, %r19, 0;
	setp.eq.s32 	%p38, %r216, 3;
	and.pred  	%p41, %p37, %p38;
$L__BB5_11:
	selp.u16 	%rs3, 1, 0, %p41;
	st.global.u8 	[%rd1], %rs3;
	bar.sync 	0;
$L__BB5_12:
	ret;

}


// ===== COMPILED SASS (sm_100) =====

	.target	sm_100

	.elftype	@"ET_EXEC"


//--------------------- .note.nv.tkinfo           --------------------------
	.section	.note.nv.tkinfo,"",@"SHT_NOTE"
	.sectionflags	@"SHF_NOTE_NV_TKINFO"
	.tkinfo
        /*0018*/ 	.word	0x00000002
        /*0030*/ 	.string	""
        /*0030*/ 	.string	"ptxas"
        /*0030*/ 	.string	"Cuda compilation tools, release 13.0, V13.0.88"
        /*0030*/ 	.string	"Build cuda_13.0.r13.0/compiler.36424714_0"
        /*0030*/ 	.string	"-arch sm_100 -m 64 "



//--------------------- .note.nv.cuinfo           --------------------------
	.section	.note.nv.cuinfo,"",@"SHT_NOTE"
	.sectionflags	@"SHF_NOTE_NV_CUINFO"
        /*0018*/ 	.short	0x0002
        /*001a*/ 	.short	0x0064
        /*001c*/ 	.short	0x0082
	.zero		2


//--------------------- .nv.info                  --------------------------
	.section	.nv.info,"",@"SHT_CUDA_INFO"
	.align	4


	//----- nvinfo : EIATTR_REGCOUNT
	.align		4
        /*0000*/ 	.byte	0x04, 0x2f
        /*0002*/ 	.short	(.L_10 - .L_9)
	.align		4
.L_9:
        /*0004*/ 	.word	index@(_Z10initializePbi)
        /*0008*/ 	.word	0x0000001f


	//----- nvinfo : EIATTR_FRAME_SIZE
	.align		4
.L_10:
        /*000c*/ 	.byte	0x04, 0x11
        /*000e*/ 	.short	(.L_12 - .L_11)
	.align		4
.L_11:
        /*0010*/ 	.word	index@(_Z10initializePbi)
        /*0014*/ 	.word	0x00000030


	//----- nvinfo : EIATTR_REGCOUNT
	.align		4
.L_12:
        /*0018*/ 	.byte	0x04, 0x2f
        /*001a*/ 	.short	(.L_14 - .L_13)
	.align		4
.L_13:
        /*001c*/ 	.word	index@(_Z7play_01Pbi)
        /*0020*/ 	.word	0x0000001e


	//----- nvinfo : EIATTR_FRAME_SIZE
	.align		4
.L_14:
        /*0024*/ 	.byte	0x04, 0x11
        /*0026*/ 	.short	(.L_16 - .L_15)
	.align		4
.L_15:
        /*0028*/ 	.word	index@(_Z7play_01Pbi)
        /*002c*/ 	.word	0x00000000


	//----- nvinfo : EIATTR_REGCOUNT
	.align		4
.L_16:
        /*0030*/ 	.byte	0x04, 0x2f
        /*0032*/ 	.short	(.L_18 - .L_17)
	.align		4
.L_17:
        /*0034*/ 	.word	index@(_Z7play_02Pbi)
        /*0038*/ 	.word	0x0000001e


	//----- nvinfo : EIATTR_FRAME_SIZE
	.align		4
.L_18:
        /*003c*/ 	.byte	0x04, 0x11
        /*003e*/ 	.short	(.L_20 - .L_19)
	.align		4
.L_19:
        /*0040*/ 	.word	index@(_Z7play_02Pbi)
        /*0044*/ 	.word	0x00000000


	//----- nvinfo : EIATTR_REGCOUNT
	.align		4
.L_20:
        /*0048*/ 	.byte	0x04, 0x2f
        /*004a*/ 	.short	(.L_22 - .L_21)
	.align		4
.L_21:
        /*004c*/ 	.word	index@(_Z7play_03Pbi)
        /*0050*/ 	.word	0x0000001b


	//----- nvinfo : EIATTR_FRAME_SIZE
	.align		4
.L_22:
        /*0054*/ 	.byte	0x04, 0x11
        /*0056*/ 	.short	(.L_24 - .L_23)
	.align		4
.L_23:
        /*0058*/ 	.word	index@(_Z7play_03Pbi)
        /*005c*/ 	.word	0x00000000


	//----- nvinfo : EIATTR_REGCOUNT
	.align		4
.L_24:
        /*0060*/ 	.byte	0x04, 0x2f
        /*0062*/ 	.short	(.L_26 - .L_25)
	.align		4
.L_25:
        /*0064*/ 	.word	index@(_Z7play_04Pbi)
        /*0068*/ 	.word	0x00000013


	//----- nvinfo : EIATTR_FRAME_SIZE
	.align		4
.L_26:
        /*006c*/ 	.byte	0x04, 0x11
        /*006e*/ 	.short	(.L_28 - .L_27)
	.align		4
.L_27:
        /*0070*/ 	.word	index@(_Z7play_04Pbi)
        /*0074*/ 	.word	0x00000000


	//----- nvinfo : EIATTR_REGCOUNT
	.align		4
.L_28:
        /*0078*/ 	.byte	0x04, 0x2f
        /*007a*/ 	.short	(.L_30 - .L_29)
	.align		4
.L_29:
        /*007c*/ 	.word	index@(_Z7play_05yPbi)
        /*0080*/ 	.word	0x0000001c


	//----- nvinfo : EIATTR_FRAME_SIZE
	.align		4
.L_30:
        /*0084*/ 	.byte	0x04, 0x11
        /*0086*/ 	.short	(.L_32 - .L_31)
	.align		4
.L_31:
        /*0088*/ 	.word	index@(_Z7play_05yPbi)
        /*008c*/ 	.word	0x00000000


	//----- nvinfo : EIATTR_MIN_STACK_SIZE
	.align		4
.L_32:
        /*0090*/ 	.byte	0x04, 0x12
        /*0092*/ 	.short	(.L_34 - .L_33)
	.align		4
.L_33:
        /*0094*/ 	.word	index@(_Z7play_05yPbi)
        /*0098*/ 	.word	0x00000000


	//----- nvinfo : EIATTR_MIN_STACK_SIZE
	.align		4
.L_34:
        /*009c*/ 	.byte	0x04, 0x12
        /*009e*/ 	.short	(.L_36 - .L_35)
	.align		4
.L_35:
        /*00a0*/ 	.word	index@(_Z7play_04Pbi)
        /*00a4*/ 	.word	0x00000000


	//----- nvinfo : EIATTR_MIN_STACK_SIZE
	.align		4
.L_36:
        /*00a8*/ 	.byte	0x04, 0x12
        /*00aa*/ 	.short	(.L_38 - .L_37)
	.align		4
.L_37:
        /*00ac*/ 	.word	index@(_Z7play_03Pbi)
        /*00b0*/ 	.word	0x00000000


	//----- nvinfo : EIATTR_MIN_STACK_SIZE
	.align		4
.L_38:
        /*00b4*/ 	.byte	0x04, 0x12
        /*00b6*/ 	.short	(.L_40 - .L_39)
	.align		4
.L_39:
        /*00b8*/ 	.word	index@(_Z7play_02Pbi)
        /*00bc*/ 	.word	0x00000000


	//----- nvinfo : EIATTR_MIN_STACK_SIZE
	.align		4
.L_40:
        /*00c0*/ 	.byte	0x04, 0x12
        /*00c2*/ 	.short	(.L_42 - .L_41)
	.align		4
.L_41:
        /*00c4*/ 	.word	index@(_Z7play_01Pbi)
        /*00c8*/ 	.word	0x00000000


	//----- nvinfo : EIATTR_MIN_STACK_SIZE
	.align		4
.L_42:
        /*00cc*/ 	.byte	0x04, 0x12
        /*00ce*/ 	.short	(.L_44 - .L_43)
	.align		4
.L_43:
        /*00d0*/ 	.word	index@(_Z10initializePbi)
        /*00d4*/ 	.word	0x00000030
.L_44:


//--------------------- .nv.compat                --------------------------
	.section	.nv.compat,"",@"SHT_CUDA_COMPAT_INFO"
	.align	4
        /*0000*/ 	.byte	0x02, 0x09, 0x00, 0x00, 0x02, 0x02, 0x02, 0x00, 0x02, 0x05, 0x05, 0x00, 0x03, 0x07, 0x01, 0x01
        /*0010*/ 	.byte	0x02, 0x03, 0x00, 0x00, 0x02, 0x06, 0x01, 0x00, 0x04, 0x0b, 0x08, 0x00, 0x01, 0x00, 0x00, 0x00
        /*0020*/ 	.byte	0x00, 0x00, 0x00, 0x00


//--------------------- .nv.info._Z7play_05yPbi   --------------------------
	.section	.nv.info._Z7play_05yPbi,"",@"SHT_CUDA_INFO"
	.sectionflags	@""
	.align	4


	//----- nvinfo : EIATTR_CUDA_API_VERSION
	.align		4
        /*0000*/ 	.byte	0x04, 0x37
        /*0002*/ 	.short	(.L_46 - .L_45)
.L_45:
        /*0004*/ 	.word	0x00000082


	//----- nvinfo : EIATTR_KPARAM_INFO
	.align		4
.L_46:
        /*0008*/ 	.byte	0x04, 0x17
        /*000a*/ 	.short	(.L_48 - .L_47)
.L_47:
        /*000c*/ 	.word	0x00000000
        /*0010*/ 	.short	0x0002
        /*0012*/ 	.short	0x0010
        /*0014*/ 	.byte	0x00, 0xf0, 0x11, 0x00


	//----- nvinfo : EIATTR_KPARAM_INFO
	.align		4
.L_48:
        /*0018*/ 	.byte	0x04, 0x17
        /*001a*/ 	.short	(.L_50 - .L_49)
.L_49:
        /*001c*/ 	.word	0x00000000
        /*0020*/ 	.short	0x0001
        /*0022*/ 	.short	0x0008
        /*0024*/ 	.byte	0x00, 0xf5, 0x21, 0x00


	//----- nvinfo : EIATTR_KPARAM_INFO
	.align		4
.L_50:
        /*0028*/ 	.byte	0x04, 0x17
        /*002a*/ 	.short	(.L_52 - .L_51)
.L_51:
        /*002c*/ 	.word	0x00000000
        /*0030*/ 	.short	0x0000
        /*0032*/ 	.short	0x0000
        /*0034*/ 	.byte	0x00, 0xf0, 0x21, 0x00


	//----- nvinfo : EIATTR_SPARSE_MMA_MASK
	.align		4
.L_52:
        /*0038*/ 	.byte	0x03, 0x50
        /*003a*/ 	.short	0x0000


	//----- nvinfo : EIATTR_MAXREG_COUNT
	.align		4
        /*003c*/ 	.byte	0x03, 0x1b
        /*003e*/ 	.short	0x00ff


	//----- nvinfo : EIATTR_NUM_BARRIERS
	.align		4
        /*0040*/ 	.byte	0x02, 0x4c
        /*0042*/ 	.byte	0x01
	.zero		1


	//----- nvinfo : EIATTR_MERCURY_ISA_VERSION
	.align		4
        /*0044*/ 	.byte	0x03, 0x5f
        /*0046*/ 	.short	0x0101


	//----- nvinfo : EIATTR_VRC_CTA_INIT_COUNT
	.align		4
        /*0048*/ 	.byte	0x02, 0x4a
	.zero		1
	.zero		1


	//----- nvinfo : EIATTR_EXIT_INSTR_OFFSETS
	.align		4
        /*004c*/ 	.byte	0x04, 0x1c
        /*004e*/ 	.short	(.L_54 - .L_53)


	//   ....[0]....
.L_53:
        /*0050*/ 	.word	0x000000d0


	//   ....[1]....
        /*0054*/ 	.word	0x00000950


	//   ....[2]....
        /*0058*/ 	.word	0x00000bd0


	//----- nvinfo : EIATTR_CBANK_PARAM_SIZE
	.align		4
.L_54:
        /*005c*/ 	.byte	0x03, 0x19
        /*005e*/ 	.short	0x0014


	//----- nvinfo : EIATTR_PARAM_CBANK
	.align		4
        /*0060*/ 	.byte	0x04, 0x0a
        /*0062*/ 	.short	(.L_56 - .L_55)
	.align		4
.L_55:
        /*0064*/ 	.word	index@(.nv.constant0._Z7play_05yPbi)
        /*0068*/ 	.short	0x0380
        /*006a*/ 	.short	0x0014


	//----- nvinfo : EIATTR_SW_WAR
	.align		4
.L_56:
        /*006c*/ 	.byte	0x04, 0x36
        /*006e*/ 	.short	(.L_58 - .L_57)
.L_57:
        /*0070*/ 	.word	0x00000008
.L_58:


//--------------------- .nv.info._Z7play_04Pbi    --------------------------
	.section	.nv.info._Z7play_04Pbi,"",@"SHT_CUDA_INFO"
	.sectionflags	@""
	.align	4


	//----- nvinfo : EIATTR_CUDA_API_VERSION
	.align		4
        /*0000*/ 	.byte	0x04, 0x37
        /*0002*/ 	.short	(.L_60 - .L_59)
.L_59:
        /*0004*/ 	.word	0x00000082


	//----- nvinfo : EIATTR_KPARAM_INFO
	.align		4
.L_60:
        /*0008*/ 	.byte	0x04, 0x17
        /*000a*/ 	.short	(.L_62 - .L_61)
.L_61:
        /*000c*/ 	.word	0x00000000
        /*0010*/ 	.short	0x0001
        /*0012*/ 	.short	0x0008
        /*0014*/ 	.byte	0x00, 0xf0, 0x11, 0x00


	//----- nvinfo : EIATTR_KPARAM_INFO
	.align		4
.L_62:
        /*0018*/ 	.byte	0x04, 0x17
        /*001a*/ 	.short	(.L_64 - .L_63)
.L_63:
        /*001c*/ 	.word	0x00000000
        /*0020*/ 	.short	0x0000
        /*0022*/ 	.short	0x0000
        /*0024*/ 	.byte	0x00, 0xf5, 0x21, 0x00


	//----- nvinfo : EIATTR_SPARSE_MMA_MASK
	.align		4
.L_64:
        /*0028*/ 	.byte	0x03, 0x50
        /*002a*/ 	.short	0x0000


	//----- nvinfo : EIATTR_MAXREG_COUNT
	.align		4
        /*002c*/ 	.byte	0x03, 0x1b
        /*002e*/ 	.short	0x00ff


	//----- nvinfo : EIATTR_NUM_BARRIERS
	.align		4
        /*0030*/ 	.byte	0x02, 0x4c
        /*0032*/ 	.byte	0x01
	.zero		1


	//----- nvinfo : EIATTR_MERCURY_ISA_VERSION
	.align		4
        /*0034*/ 	.byte	0x03, 0x5f
        /*0036*/ 	.short	0x0101


	//----- nvinfo : EIATTR_VRC_CTA_INIT_COUNT
	.align		4
        /*0038*/ 	.byte	0x02, 0x4a
	.zero		1
	.zero		1


	//----- nvinfo : EIATTR_EXIT_INSTR_OFFSETS
	.align		4
        /*003c*/ 	.byte	0x04, 0x1c
        /*003e*/ 	.short	(.L_66 - .L_65)


	//   ....[0]....
.L_65:
        /*0040*/ 	.word	0x000000d0


	//   ....[1]....
        /*0044*/ 	.word	0x00000100


	//   ....[2]....
        /*0048*/ 	.word	0x00000540


	//   ....[3]....
        /*004c*/ 	.word	0x000006c0


	//----- nvinfo : EIATTR_CBANK_PARAM_SIZE
	.align		4
.L_66:
        /*0050*/ 	.byte	0x03, 0x19
        /*0052*/ 	.short	0x000c


	//----- nvinfo : EIATTR_PARAM_CBANK
	.align		4
        /*0054*/ 	.byte	0x04, 0x0a
        /*0056*/ 	.short	(.L_68 - .L_67)
	.align		4
.L_67:
        /*0058*/ 	.word	index@(.nv.constant0._Z7play_04Pbi)
        /*005c*/ 	.short	0x0380
        /*005e*/ 	.short	0x000c


	//----- nvinfo : EIATTR_SW_WAR
	.align		4
.L_68:
        /*0060*/ 	.byte	0x04, 0x36
        /*0062*/ 	.short	(.L_70 - .L_69)
.L_69:
        /*0064*/ 	.word	0x00000008
.L_70:


//--------------------- .nv.info._Z7play_03Pbi    --------------------------
	.section	.nv.info._Z7play_03Pbi,"",@"SHT_CUDA_INFO"
	.sectionflags	@""
	.align	4


	//----- nvinfo : EIATTR_CUDA_API_VERSION
	.align		4
        /*0000*/ 	.byte	0x04, 0x37
        /*0002*/ 	.short	(.L_72 - .L_71)
.L_71:
        /*0004*/ 	.word	0x00000082


	//----- nvinfo : EIATTR_KPARAM_INFO
	.align		4
.L_72:
        /*0008*/ 	.byte	0x04, 0x17
        /*000a*/ 	.short	(.L_74 - .L_73)
.L_73:
        /*000c*/ 	.word	0x00000000
        /*0010*/ 	.short	0x0001
        /*0012*/ 	.short	0x0008
        /*0014*/ 	.byte	0x00, 0xf0, 0x11, 0x00


	//----- nvinfo : EIATTR_KPARAM_INFO
	.align		4
.L_74:
        /*0018*/ 	.byte	0x04, 0x17
        /*001a*/ 	.short	(.L_76 - .L_75)
.L_75:
        /*001c*/ 	.word	0x00000000
        /*0020*/ 	.short	0x0000
        /*0022*/ 	.short	0x0000
        /*0024*/ 	.byte	0x00, 0xf5, 0x21, 0x00


	//----- nvinfo : EIATTR_SPARSE_MMA_MASK
	.align		4
.L_76:
        /*0028*/ 	.byte	0x03, 0x50
        /*002a*/ 	.short	0x0000


	//----- nvinfo : EIATTR_MAXREG_COUNT
	.align		4
        /*002c*/ 	.byte	0x03, 0x1b
        /*002e*/ 	.short	0x00ff


	//----- nvinfo : EIATTR_NUM_BARRIERS
	.align		4
        /*0030*/ 	.byte	0x02, 0x4c
        /*0032*/ 	.byte	0x01
	.zero		1


	//----- nvinfo : EIATTR_MERCURY_ISA_VERSION
	.align		4
        /*0034*/ 	.byte	0x03, 0x5f
        /*0036*/ 	.short	0x0101


	//----- nvinfo : EIATTR_VRC_CTA_INIT_COUNT
	.align		4
        /*0038*/ 	.byte	0x02, 0x4a
	.zero		1
	.zero		1


	//----- nvinfo : EIATTR_EXIT_INSTR_OFFSETS
	.align		4
        /*003c*/ 	.byte	0x04, 0x1c
        /*003e*/ 	.short	(.L_78 - .L_77)


	//   ....[0]....
.L_77:
        /*0040*/ 	.word	0x00000050


	//   ....[1]....
        /*0044*/ 	.word	0x00000a50


	//   ....[2]....
        /*0048*/ 	.word	0x00000e70


	//----- nvinfo : EIATTR_CBANK_PARAM_SIZE
	.align		4
.L_78:
        /*004c*/ 	.byte	0x03, 0x19
        /*004e*/ 	.short	0x000c


	//----- nvinfo : EIATTR_PARAM_CBANK
	.align		4
        /*0050*/ 	.byte	0x04, 0x0a
        /*0052*/ 	.short	(.L_80 - .L_79)
	.align		4
.L_79:
        /*0054*/ 	.word	index@(.nv.constant0._Z7play_03Pbi)
        /*0058*/ 	.short	0x0380
        /*005a*/ 	.short	0x000c


	//----- nvinfo : EIATTR_SW_WAR
	.align		4
.L_80:
        /*005c*/ 	.byte	0x04, 0x36
        /*005e*/ 	.short	(.L_82 - .L_81)
.L_81:
        /*0060*/ 	.word	0x00000008
.L_82:


//--------------------- .nv.info._Z7play_02Pbi    --------------------------
	.section	.nv.info._Z7play_02Pbi,"",@"SHT_CUDA_INFO"
	.sectionflags	@""
	.align	4


	//----- nvinfo : EIATTR_CUDA_API_VERSION
	.align		4
        /*0000*/ 	.byte	0x04, 0x37
        /*0002*/ 	.short	(.L_84 - .L_83)
.L_83:
        /*0004*/ 	.word	0x00000082


	//----- nvinfo : EIATTR_KPARAM_INFO
	.align		4
.L_84:
        /*0008*/ 	.byte	0x04, 0x17
        /*000a*/ 	.short	(.L_86 - .L_85)
.L_85:
        /*000c*/ 	.word	0x00000000
        /*0010*/ 	.short	0x0001
        /*0012*/ 	.short	0x0008
        /*0014*/ 	.byte	0x00, 0xf0, 0x11, 0x00


	//----- nvinfo : EIATTR_KPARAM_INFO
	.align		4
.L_86:
        /*0018*/ 	.byte	0x04, 0x17
        /*001a*/ 	.short	(.L_88 - .L_87)
.L_87:
        /*001c*/ 	.word	0x00000000
        /*0020*/ 	.short	0x0000
        /*0022*/ 	.short	0x0000
        /*0024*/ 	.byte	0x00, 0xf5, 0x21, 0x00


	//----- nvinfo : EIATTR_SPARSE_MMA_MASK
	.align		4
.L_88:
        /*0028*/ 	.byte	0x03, 0x50
        /*002a*/ 	.short	0x0000


	//----- nvinfo : EIATTR_MAXREG_COUNT
	.align		4
        /*002c*/ 	.byte	0x03, 0x1b
        /*002e*/ 	.short	0x00ff


	//----- nvinfo : EIATTR_NUM_BARRIERS
	.align		4
        /*0030*/ 	.byte	0x02, 0x4c
        /*0032*/ 	.byte	0x01
	.zero		1


	//----- nvinfo : EIATTR_MERCURY_ISA_VERSION
	.align		4
        /*0034*/ 	.byte	0x03, 0x5f
        /*0036*/ 	.short	0x0101


	//----- nvinfo : EIATTR_VRC_CTA_INIT_COUNT
	.align		4
        /*0038*/ 	.byte	0x02, 0x4a
	.zero		1
	.zero		1


	//----- nvinfo : EIATTR_EXIT_INSTR_OFFSETS
	.align		4
        /*003c*/ 	.byte	0x04, 0x1c
        /*003e*/ 	.short	(.L_90 - .L_89)


	//   ....[0]....
.L_89:
        /*0040*/ 	.word	0x000000d0


	//   ....[1]....
        /*0044*/ 	.word	0x00000260


	//   ....[2]....
        /*0048*/ 	.word	0x00001590


	//----- nvinfo : EIATTR_CRS_STACK_SIZE
	.align		4
.L_90:
        /*004c*/ 	.byte	0x04, 0x1e
        /*004e*/ 	.short	(.L_92 - .L_91)
.L_91:
        /*0050*/ 	.word	0x00000000


	//----- nvinfo : EIATTR_CBANK_PARAM_SIZE
	.align		4
.L_92:
        /*0054*/ 	.byte	0x03, 0x19
        /*0056*/ 	.short	0x000c


	//----- nvinfo : EIATTR_PARAM_CBANK
	.align		4
        /*0058*/ 	.byte	0x04, 0x0a
        /*005a*/ 	.short	(.L_94 - .L_93)
	.align		4
.L_93:
        /*005c*/ 	.word	index@(.nv.constant0._Z7play_02Pbi)
        /*0060*/ 	.short	0x0380
        /*0062*/ 	.short	0x000c


	//----- nvinfo : EIATTR_SW_WAR
	.align		4
.L_94:
        /*0064*/ 	.byte	0x04, 0x36
        /*0066*/ 	.short	(.L_96 - .L_95)
.L_95:
        /*0068*/ 	.word	0x00000008
.L_96:


//--------------------- .nv.info._Z7play_01Pbi    --------------------------
	.section	.nv.info._Z7play_01Pbi,"",@"SHT_CUDA_INFO"
	.sectionflags	@""
	.align	4


	//----- nvinfo : EIATTR_CUDA_API_VERSION
	.align		4
        /*0000*/ 	.byte	0x04, 0x37
        /*0002*/ 	.short	(.L_98 - .L_97)
.L_97:
        /*0004*/ 	.word	0x00000082


	//----- nvinfo : EIATTR_KPARAM_INFO
	.align		4
.L_98:
        /*0008*/ 	.byte	0x04, 0x17
        /*000a*/ 	.short	(.L_100 - .L_99)
.L_99:
        /*000c*/ 	.word	0x00000000
        /*0010*/ 	.short	0x0001
        /*0012*/ 	.short	0x0008
        /*0014*/ 	.byte	0x00, 0xf0, 0x11, 0x00


	//----- nvinfo : EIATTR_KPARAM_INFO
	.align		4
.L_100:
        /*0018*/ 	.byte	0x04, 0x17
        /*001a*/ 	.short	(.L_102 - .L_101)
.L_101:
        /*001c*/ 	.word	0x00000000
        /*0020*/ 	.short	0x0000
        /*0022*/ 	.short	0x0000
        /*0024*/ 	.byte	0x00, 0xf5, 0x21, 0x00


	//----- nvinfo : EIATTR_SPARSE_MMA_MASK
	.align		4
.L_102:
        /*0028*/ 	.byte	0x03, 0x50
        /*002a*/ 	.short	0x0000


	//----- nvinfo : EIATTR_MAXREG_COUNT
	.align		4
        /*002c*/ 	.byte	0x03, 0x1b
        /*002e*/ 	.short	0x00ff


	//----- nvinfo : EIATTR_NUM_BARRIERS
	.align		4
        /*0030*/ 	.byte	0x02, 0x4c
        /*0032*/ 	.byte	0x01
	.zero		1


	//----- nvinfo : EIATTR_MERCURY_ISA_VERSION
	.align		4
        /*0034*/ 	.byte	0x03, 0x5f
        /*0036*/ 	.short	0x0101


	//----- nvinfo : EIATTR_VRC_CTA_INIT_COUNT
	.align		4
        /*0038*/ 	.byte	0x02, 0x4a
	.zero		1
	.zero		1


	//----- nvinfo : EIATTR_EXIT_INSTR_OFFSETS
	.align		4
        /*003c*/ 	.byte	0x04, 0x1c
        /*003e*/ 	.short	(.L_104 - .L_103)


	//   ....[0]....
.L_103:
        /*0040*/ 	.word	0x000000d0


	//   ....[1]....
        /*0044*/ 	.word	0x00000ab0


	//   ....[2]....
        /*0048*/ 	.word	0x00000c70


	//----- nvinfo : EIATTR_CBANK_PARAM_SIZE
	.align		4
.L_104:
        /*004c*/ 	.byte	0x03, 0x19
        /*004e*/ 	.short	0x000c


	//----- nvinfo : EIATTR_PARAM_CBANK
	.align		4
        /*0050*/ 	.byte	0x04, 0x0a
        /*0052*/ 	.short	(.L_106 - .L_105)
	.align		4
.L_105:
        /*0054*/ 	.word	index@(.nv.constant0._Z7play_01Pbi)
        /*0058*/ 	.short	0x0380
        /*005a*/ 	.short	0x000c


	//----- nvinfo : EIATTR_SW_WAR
	.align		4
.L_106:
        /*005c*/ 	.byte	0x04, 0x36
        /*005e*/ 	.short	(.L_108 - .L_107)
.L_107:
        /*0060*/ 	.word	0x00000008
.L_108:


//--------------------- .nv.info._Z10initializePbi --------------------------
	.section	.nv.info._Z10initializePbi,"",@"SHT_CUDA_INFO"
	.sectionflags	@""
	.align	4


	//----- nvinfo : EIATTR_CUDA_API_VERSION
	.align		4
        /*0000*/ 	.byte	0x04, 0x37
        /*0002*/ 	.short	(.L_110 - .L_109)
.L_109:
        /*0004*/ 	.word	0x00000082


	//----- nvinfo : EIATTR_KPARAM_INFO
	.align		4
.L_110:
        /*0008*/ 	.byte	0x04, 0x17
        /*000a*/ 	.short	(.L_112 - .L_111)
.L_111:
        /*000c*/ 	.word	0x00000000
        /*0010*/ 	.short	0x0001
        /*0012*/ 	.short	0x0008
        /*0014*/ 	.byte	0x00, 0xf0, 0x11, 0x00


	//----- nvinfo : EIATTR_KPARAM_INFO
	.align		4
.L_112:
        /*0018*/ 	.byte	0x04, 0x17
        /*001a*/ 	.short	(.L_114 - .L_113)
.L_113:
        /*001c*/ 	.word	0x00000000
        /*0020*/ 	.short	0x0000
        /*0022*/ 	.short	0x0000
        /*0024*/ 	.byte	0x00, 0xf5, 0x21, 0x00


	//----- nvinfo : EIATTR_SPARSE_MMA_MASK
	.align		4
.L_114:
        /*0028*/ 	.byte	0x03, 0x50
        /*002a*/ 	.short	0x0000


	//----- nvinfo : EIATTR_MAXREG_COUNT
	.align		4
        /*002c*/ 	.byte	0x03, 0x1b
        /*002e*/ 	.short	0x00ff


	//----- nvinfo : EIATTR_MERCURY_ISA_VERSION
	.align		4
        /*0030*/ 	.byte	0x03, 0x5f
        /*0032*/ 	.short	0x0101


	//----- nvinfo : EIATTR_VRC_CTA_INIT_COUNT
	.align		4
        /*0034*/ 	.byte	0x02, 0x4a
	.zero		1
	.zero		1


	//----- nvinfo : EIATTR_EXIT_INSTR_OFFSETS
	.align		4
        /*0038*/ 	.byte	0x04, 0x1c
        /*003a*/ 	.short	(.L_116 - .L_115)


	//   ....[0]....
.L_115:
        /*003c*/ 	.word	0x000000c0


	//   ....[1]....
        /*0040*/ 	.word	0x00002850


	//----- nvinfo : EIATTR_CRS_STACK_SIZE
	.align		4
.L_116:
        /*0044*/ 	.byte	0x04, 0x1e
        /*0046*/ 	.short	(.L_118 - .L_117)
.L_117:
        /*0048*/ 	.word	0x00000000


	//----- nvinfo : EIATTR_CBANK_PARAM_SIZE
	.align		4
.L_118:
        /*004c*/ 	.byte	0x03, 0x19
        /*004e*/ 	.short	0x000c


	//----- nvinfo : EIATTR_PARAM_CBANK
	.align		4
        /*0050*/ 	.byte	0x04, 0x0a
        /*0052*/ 	.short	(.L_120 - .L_119)
	.align		4
.L_119:
        /*0054*/ 	.word	index@(.nv.constant0._Z10initializePbi)
        /*0058*/ 	.short	0x0380
        /*005a*/ 	.short	0x000c


	//----- nvinfo : EIATTR_SW_WAR
	.align		4
.L_120:
        /*005c*/ 	.byte	0x04, 0x36
        /*005e*/ 	.short	(.L_122 - .L_121)
.L_121:
        /*0060*/ 	.word	0x00000008
.L_122:


//--------------------- .nv.callgraph             --------------------------
	.section	.nv.callgraph,"",@"SHT_CUDA_CALLGRAPH"
	.align	4
	.sectionentsize	8
	.align		4
        /*0000*/ 	.word	0x00000000
	.align		4
        /*0004*/ 	.word	0xffffffff
	.align		4
        /*0008*/ 	.word	0x00000000
	.align		4
        /*000c*/ 	.word	0xfffffffe
	.align		4
        /*0010*/ 	.word	0x00000000
	.align		4
        /*0014*/ 	.word	0xfffffffd
	.align		4
        /*0018*/ 	.word	0x00000000
	.align		4
        /*001c*/ 	.word	0xfffffffc


//--------------------- .nv.constant4             --------------------------
	.section	.nv.constant4,"a",@progbits
	.align	8
	.align		8
.nv.constant4:
        /*0000*/ 	.dword	precalc_xorwow_matrix
	.align		8
        /*0008*/ 	.dword	precalc_xorwow_offset_matrix
	.align		8
        /*0010*/ 	.dword	mrg32k3aM1
	.align		8
        /*0018*/ 	.dword	mrg32k3aM2
	.align		8
        /*0020*/ 	.dword	mrg32k3aM1SubSeq
	.align		8
        /*0028*/ 	.dword	mrg32k3aM2SubSeq
	.align		8
        /*0030*/ 	.dword	mrg32k3aM1Seq
	.align		8
        /*0038*/ 	.dword	mrg32k3aM2Seq


//--------------------- .nv.constant3             --------------------------
	.section	.nv.constant3,"a",@progbits
	.align	8
.nv.constant3:
	.type		__cr_lgamma_table,@object
	.size		__cr_lgamma_table,(.L_8 - __cr_lgamma_table)
__cr_lgamma_table:
        /*0000*/ 	.byte	0x00, 0x00, 0x00, 0x00, 0x00, 0x00, 0x00, 0x00, 0x00, 0x00, 0x00, 0x00, 0x00, 0x00, 0x00, 0x00
        /*0010*/ 	.byte	0xef, 0x39, 0xfa, 0xfe, 0x42, 0x2e, 0xe6, 0x3f, 0x02, 0x20, 0x2a, 0xfa, 0x0b, 0xab, 0xfc, 0x3f
        /*0020*/ 	.byte	0xf9, 0x2c, 0x92, 0x7c, 0xa7, 0x6c, 0x09, 0x40, 0xc9, 0x79, 0x44, 0x3c, 0x64, 0x26, 0x13, 0x40
        /*0030*/ 	.byte	0xca, 0x01, 0xcf, 0x3a, 0x27, 0x51, 0x1a, 0x40, 0x30, 0xcc, 0x2d, 0xf3, 0xe1, 0x0c, 0x21, 0x40
        /*0040*/ 	.byte	0x0d, 0xb7, 0xfc, 0x82, 0x8e, 0x35, 0x25, 0x40
.L_8:


//--------------------- .text._Z7play_05yPbi      --------------------------
	.section	.text._Z7play_05yPbi,"ax",@progbits
	.align	128
        .global         _Z7play_05yPbi
        .type           _Z7play_05yPbi,@function
        .size           _Z7play_05yPbi,(.L_x_31 - _Z7play_05yPbi)
        .other          _Z7play_05yPbi,@"STO_CUDA_ENTRY STV_DEFAULT"
_Z7play_05yPbi:
.text._Z7play_05yPbi:
[----:B------:R-:W-:Y:S01]  /*0000*/  LDC R1, c[0x0][0x37c] ;  /* 0x0000df00ff017b82 */ /* 0x000fe20000000800 */
[----:B------:R-:W0:Y:S01]  /*0010*/  S2R R9, SR_TID.Y ;  /* 0x0000000000097919 */ /* 0x000e220000002200 */
[----:B------:R-:W1:Y:S06]  /*0020*/  LDCU UR4, c[0x0][0x360] ;  /* 0x00006c00ff0477ac */ /* 0x000e6c0008000800 */
[----:B------:R-:W2:Y:S01]  /*0030*/  LDC R0, c[0x0][0x390] ;  /* 0x0000e400ff007b82 */ /* 0x000ea20000000800 */
[----:B------:R-:W0:Y:S01]  /*0040*/  S2R R2, SR_CTAID.Y ;  /* 0x0000000000027919 */ /* 0x000e220000002600 */
[----:B------:R-:W0:Y:S01]  /*0050*/  LDCU UR5, c[0x0][0x364] ;  /* 0x00006c80ff0577ac */ /* 0x000e220008000800 */
[----:B------:R-:W1:Y:S01]  /*0060*/  S2R R4, SR_TID.X ;  /* 0x0000000000047919 */ /* 0x000e620000002100 */
[----:B------:R-:W1:Y:S01]  /*0070*/  S2R R3, SR_CTAID.X ;  /* 0x0000000000037919 */ /* 0x000e620000002500 */
[----:B0-----:R-:W-:-:S05]  /*0080*/  IMAD R9, R2, UR5, R9 ;  /* 0x0000000502097c24 */ /* 0x001fca000f8e0209 */
[----:B------:R-:W-:Y:S01]  /*0090*/  ISETP.GT.U32.AND P0, PT, R9, 0x270f, PT ;  /* 0x0000270f0900780c */ /* 0x000fe20003f04070 */
[----:B-1----:R-:W-:-:S05]  /*00a0*/  IMAD R4, R3, UR4, R4 ;  /* 0x0000000403047c24 */ /* 0x002fca000f8e0204 */
[----:B------:R-:W-:-:S04]  /*00b0*/  ISETP.GT.OR P0, PT, R4, 0x270f, P0 ;  /* 0x0000270f0400780c */ /* 0x000fc80000704670 */
[----:B--2---:R-:W-:-:S13]  /*00c0*/  ISETP.LT.OR P0, PT, R0, 0x1, P0 ;  /* 0x000000010000780c */ /* 0x004fda0000701670 */
[----:B------:R-:W-:Y:S05]  /*00d0*/  @P0 EXIT ;  /* 0x000000000000094d */ /* 0x000fea0003800000 */
[C---:B------:R-:W-:Y:S01]  /*00e0*/  VIADD R2, R4.reuse, 0xffffffff ;  /* 0xffffffff04027836 */ /* 0x040fe20000000000 */
[----:B------:R-:W0:Y:S01]  /*00f0*/  LDCU.64 UR4, c[0x0][0x388] ;  /* 0x00007100ff0477ac */ /* 0x000e220008000a00 */
[----:B------:R-:W-:Y:S01]  /*0100*/  VIADD R7, R4, 0x1 ;  /* 0x0000000104077836 */ /* 0x000fe20000000000 */
[----:B------:R-:W1:Y:S01]  /*0110*/  LDC R14, c[0x0][0x390] ;  /* 0x0000e400ff0e7b82 */ /* 0x000e620000000800 */
[----:B------:R-:W-:Y:S01]  /*0120*/  IMAD.HI R3, R2, 0x68db8bad, RZ ;  /* 0x68db8bad02037827 */ /* 0x000fe200078e02ff */
[C---:B------:R-:W-:Y:S01]  /*0130*/  ISETP.NE.AND P1, PT, R9.reuse, RZ, PT ;  /* 0x000000ff0900720c */ /* 0x040fe20003f25270 */
[----:B------:R-:W2:Y:S01]  /*0140*/  LDCU.64 UR8, c[0x0][0x358] ;  /* 0x00006b00ff0877ac */ /* 0x000ea20008000a00 */
[----:B------:R-:W-:Y:S01]  /*0150*/  ISETP.NE.AND P4, PT, R9, 0x270f, PT ;  /* 0x0000270f0900780c */ /* 0x000fe20003f85270 */
[----:B------:R-:W-:Y:S01]  /*0160*/  IMAD.HI R5, R4, 0x68db8bad, RZ ;  /* 0x68db8bad04057827 */ /* 0x000fe200078e02ff */
[----:B------:R-:W-:-:S03]  /*0170*/  SHF.R.U32.HI R6, RZ, 0x1f, R3 ;  /* 0x0000001fff067819 */ /* 0x000fc60000011603 */
[----:B------:R-:W-:Y:S01]  /*0180*/  IMAD.HI R10, R7, 0x68db8bad, RZ ;  /* 0x68db8bad070a7827 */ /* 0x000fe200078e02ff */
[----:B------:R-:W-:Y:S02]  /*0190*/  SHF.R.U32.HI R8, RZ, 0x1f, R5 ;  /* 0x0000001fff087819 */ /* 0x000fe40000011605 */
[----:B------:R-:W-:Y:S02]  /*01a0*/  LEA.HI.SX32 R3, R3, R6, 0x14 ;  /* 0x0000000603037211 */ /* 0x000fe400078fa2ff */
[----:B------:R-:W-:Y:S02]  /*01b0*/  SHF.R.U32.HI R11, RZ, 0x1f, R10 ;  /* 0x0000001fff0b7819 */ /* 0x000fe4000001160a */
[----:B------:R-:W-:Y:S02]  /*01c0*/  LEA.HI.SX32 R5, R5, R8, 0x14 ;  /* 0x0000000805057211 */ /* 0x000fe400078fa2ff */
[----:B------:R-:W-:Y:S01]  /*01d0*/  LEA.HI.SX32 R8, R10, R11, 0x14 ;  /* 0x0000000b0a087211 */ /* 0x000fe200078fa2ff */
[----:B------:R-:W-:-:S02]  /*01e0*/  IMAD R10, R3, -0x2710, R2 ;  /* 0xffffd8f0030a7824 */ /* 0x000fc400078e0202 */
[--C-:B------:R-:W-:Y:S02]  /*01f0*/  IMAD R6, R5, -0x2710, R4.reuse ;  /* 0xffffd8f005067824 */ /* 0x100fe400078e0204 */
[----:B------:R-:W-:Y:S01]  /*0200*/  IMAD R12, R8, -0x2710, R7 ;  /* 0xffffd8f0080c7824 */ /* 0x000fe200078e0207 */
[----:B------:R-:W-:Y:S01]  /*0210*/  ISETP.GE.AND P0, PT, R10, RZ, PT ;  /* 0x000000ff0a00720c */ /* 0x000fe20003f06270 */
[C---:B------:R-:W-:Y:S01]  /*0220*/  IMAD R3, R9.reuse, 0x2710, RZ ;  /* 0x0000271009037824 */ /* 0x040fe200078e02ff */
[----:B------:R-:W-:Y:S01]  /*0230*/  ISETP.GE.AND P2, PT, R6, RZ, PT ;  /* 0x000000ff0600720c */ /* 0x000fe20003f46270 */
[----:B------:R-:W-:Y:S01]  /*0240*/  IMAD R4, R9, 0x2710, R4 ;  /* 0x0000271009047824 */ /* 0x000fe200078e0204 */
[----:B------:R-:W-:Y:S01]  /*0250*/  ISETP.GE.AND P3, PT, R12, RZ, PT ;  /* 0x000000ff0c00720c */ /* 0x000fe20003f66270 */
[C---:B------:R-:W-:Y:S02]  /*0260*/  VIADD R5, R3.reuse, 0xffffd8f0 ;  /* 0xffffd8f003057836 */ /* 0x040fe40000000000 */
[----:B------:R-:W-:Y:S01]  /*0270*/  VIADD R7, R3, 0x2710 ;  /* 0x0000271003077836 */ /* 0x000fe20000000000 */
[----:B0-----:R-:W-:-:S02]  /*0280*/  IADD3 R2, P5, PT, R4, UR4, RZ ;  /* 0x0000000404027c10 */ /* 0x001fc4000ffbe0ff */
[----:B------:R-:W-:Y:S02]  /*0290*/  SEL R11, R5, 0x5f5b9f0, P1 ;  /* 0x05f5b9f0050b7807 */ /* 0x000fe40000800000 */
[----:B------:R-:W-:Y:S01]  /*02a0*/  SEL R13, R7, RZ, P4 ;  /* 0x000000ff070d7207 */ /* 0x000fe20002000000 */
[----:B------:R-:W-:Y:S01]  /*02b0*/  @!P0 VIADD R10, R10, 0x2710 ;  /* 0x000027100a0a8836 */ /* 0x000fe20000000000 */
[----:B------:R-:W-:Y:S01]  /*02c0*/  ISETP.NE.AND P0, PT, R0, 0x1, PT ;  /* 0x000000010000780c */ /* 0x000fe20003f05270 */
[----:B------:R-:W-:Y:S01]  /*02d0*/  @!P2 VIADD R6, R6, 0x2710 ;  /* 0x000027100606a836 */ /* 0x000fe20000000000 */
[----:B------:R-:W-:Y:S01]  /*02e0*/  LEA.HI.X.SX32 R3, R4, UR5, 0x1, P5 ;  /* 0x0000000504037c11 */ /* 0x000fe2000a8f0eff */
[----:B------:R-:W-:Y:S02]  /*02f0*/  @!P3 VIADD R12, R12, 0x2710 ;  /* 0x000027100c0cb836 */ /* 0x000fe40000000000 */
[----:B------:R-:W-:Y:S02]  /*0300*/  IMAD.IADD R5, R11, 0x1, R6 ;  /* 0x000000010b057824 */ /* 0x000fe400078e0206 */
[----:B------:R-:W-:-:S02]  /*0310*/  IMAD R7, R9, 0x2710, R10 ;  /* 0x0000271009077824 */ /* 0x000fc400078e020a */
[----:B------:R-:W-:Y:S02]  /*0320*/  IMAD.IADD R8, R10, 0x1, R11 ;  /* 0x000000010a087824 */ /* 0x000fe400078e020b */
[--C-:B------:R-:W-:Y:S02]  /*0330*/  IMAD R9, R9, 0x2710, R12.reuse ;  /* 0x0000271009097824 */ /* 0x100fe400078e020c */
[----:B------:R-:W-:Y:S02]  /*0340*/  IMAD.IADD R11, R11, 0x1, R12 ;  /* 0x000000010b0b7824 */ /* 0x000fe400078e020c */
[--C-:B------:R-:W-:Y:S02]  /*0350*/  IMAD.IADD R6, R6, 0x1, R13.reuse ;  /* 0x0000000106067824 */ /* 0x100fe400078e020d */
[--C-:B------:R-:W-:Y:S02]  /*0360*/  IMAD.IADD R10, R10, 0x1, R13.reuse ;  /* 0x000000010a0a7824 */ /* 0x100fe400078e020d */
[----:B------:R-:W-:Y:S01]  /*0370*/  IMAD.IADD R12, R12, 0x1, R13 ;  /* 0x000000010c0c7824 */ /* 0x000fe200078e020d */
[----:B-1----:R-:W-:Y:S01]  /*0380*/  LOP3.LUT R13, R14, 0x1, RZ, 0xc0, !PT ;  /* 0x000000010e0d7812 */ /* 0x002fe200078ec0ff */
[----:B--2---:R-:W-:Y:S06]  /*0390*/  @!P0 BRA `(.L_x_0) ;  /* 0x0000000400688947 */ /* 0x004fec0003800000 */
[----:B------:R-:W0:Y:S01]  /*03a0*/  LDCU UR4, c[0x0][0x380] ;  /* 0x00007000ff0477ac */ /* 0x000e220008000800 */
[----:B------:R-:W-:Y:S02]  /*03b0*/  UMOV UR5, URZ ;  /* 0x000000ff00057c82 */ /* 0x000fe40008000000 */
[----:B0-----:R-:W5:Y:S01]  /*03c0*/  TLD.LZ RZ, R16, R8, UR4, 1D, 0x1 ;  /* 0x00ff04ff08107f66 */ /* 0x001f6200081e01ff */
[----:B------:R-:W5:Y:S01]  /*03d0*/  TLD.LZ RZ, R17, R5, UR4, 1D, 0x1 ;  /* 0x00ff04ff05117f66 */ /* 0x000f6200081e01ff */
[----:B------:R-:W5:Y:S01]  /*03e0*/  TLD.LZ RZ, R18, R11, UR4, 1D, 0x1 ;  /* 0x00ff04ff0b127f66 */ /* 0x000f6200081e01ff */
[----:B------:R-:W-:Y:S01]  /*03f0*/  TLD.LZ RZ, R19, R7, UR4, 1D, 0x1 ;  /* 0x00ff04ff07137f66 */ /* 0x000fe200081e01ff */
[----:B------:R-:W5:Y:S01]  /*0400*/  TLD.LZ RZ, R20, R9, UR4, 1D, 0x1 ;  /* 0x00ff04ff09147f66 */ /* 0x000f6200081e01ff */
[----:B------:R-:W5:Y:S01]  /*0410*/  TLD.LZ RZ, R14, R10, UR4, 1D, 0x1 ;  /* 0x00ff04ff0a0e7f66 */ /* 0x000f6200081e01ff */
[----:B------:R-:W5:Y:S01]  /*0420*/  TLD.LZ RZ, R15, R6, UR4, 1D, 0x1 ;  /* 0x00ff04ff060f7f66 */ /* 0x000f6200081e01ff */
[----:B------:R-:W5:Y:S01]  /*0430*/  TLD.LZ RZ, R25, R12, UR4, 1D, 0x1 ;  /* 0x00ff04ff0c197f66 */ /* 0x000f6200081e01ff */
[----:B------:R-:W5:Y:S01]  /*0440*/  TLD.LZ RZ, R23, R4, UR4, 1D, 0x1 ;  /* 0x00ff04ff04177f66 */ /* 0x000f6200081e01ff */
[----:B------:R-:W-:Y:S01]  /*0450*/  UMOV UR6, UR4 ;  /* 0x0000000400067c82 */ /* 0x000fe20008000000 */
[----:B------:R-:W-:-:S02]  /*0460*/  UMOV UR7, URZ ;  /* 0x000000ff00077c82 */ /* 0x000fc40008000000 */
[----:B------:R-:W5:Y:S01]  /*0470*/  TLD.LZ RZ, R22, R8, UR6, 1D, 0x1 ;  /* 0x00ff06ff08167f66 */ /* 0x000f6200081e01ff */
[----:B------:R-:W5:Y:S01]  /*0480*/  TLD.LZ RZ, R21, R5, UR6, 1D, 0x1 ;  /* 0x00ff06ff05157f66 */ /* 0x000f6200081e01ff */
[----:B------:R-:W-:-:S04]  /*0490*/  DEPBAR.LE SB5, 0x7 ;  /* 0x0000d1c00000791a */ /* 0x000fc80000000000 */
[----:B------:R-:W-:Y:S02]  /*04a0*/  PRMT R16, R16, 0x8880, RZ ;  /* 0x0000888010107816 */ /* 0x000fe400000000ff */
[----:B------:R-:W-:Y:S02]  /*04b0*/  PRMT R17, R17, 0x8880, RZ ;  /* 0x0000888011117816 */ /* 0x000fe400000000ff */
[----:B------:R-:W-:Y:S01]  /*04c0*/  PRMT R18, R18, 0x8880, RZ ;  /* 0x0000888012127816 */ /* 0x000fe200000000ff */
[----:B------:R-:W-:-:S04]  /*04d0*/  DEPBAR.LE SB5, 0x5 ;  /* 0x0000d1400000791a */ /* 0x000fc80000000000 */
[----:B------:R-:W-:Y:S02]  /*04e0*/  PRMT R20, R20, 0x8880, RZ ;  /* 0x0000888014147816 */ /* 0x000fe400000000ff */
[----:B------:R-:W-:Y:S02]  /*04f0*/  IADD3 R16, PT, PT, R18, R17, R16 ;  /* 0x0000001112107210 */ /* 0x000fe40007ffe010 */
[----:B------:R-:W-:Y:S01]  /*0500*/  PRMT R18, R14, 0x8880, RZ ;  /* 0x000088800e127816 */ /* 0x000fe200000000ff */
[----:B------:R-:W-:Y:S01]  /*0510*/  IMAD.MOV.U32 R14, RZ, RZ, R20 ;  /* 0x000000ffff0e7224 */ /* 0x000fe200078e0014 */
[----:B------:R-:W-:Y:S01]  /*0520*/  PRMT R17, R19, 0x8880, RZ ;  /* 0x0000888013117816 */ /* 0x000fe200000000ff */
[----:B------:R-:W5:Y:S01]  /*0530*/  TLD.LZ RZ, R20, R11, UR6, 1D, 0x1 ;  /* 0x00ff06ff0b147f66 */ /* 0x000f6200081e01ff */
[----:B------:R-:W-:-:S04]  /*0540*/  DEPBAR.LE SB5, 0x5 ;  /* 0x0000d1400000791a */ /* 0x000fc80000000000 */
[----:B------:R-:W-:Y:S01]  /*0550*/  PRMT R19, R15, 0x8880, RZ ;  /* 0x000088800f137816 */ /* 0x000fe200000000ff */
[----:B------:R-:W-:Y:S01]  /*0560*/  IMAD.MOV.U32 R15, RZ, RZ, R18 ;  /* 0x000000ffff0f7224 */ /* 0x000fe200078e0012 */
[----:B------:R-:W-:-:S03]  /*0570*/  IADD3 R14, PT, PT, R14, R16, R17 ;  /* 0x000000100e0e7210 */ /* 0x000fc60007ffe011 */
[----:B------:R-:W-:Y:S02]  /*0580*/  IMAD.MOV.U32 R18, RZ, RZ, R19 ;  /* 0x000000ffff127224 */ /* 0x000fe400078e0013 */
[----:B------:R-:W5:Y:S03]  /*0590*/  TLD.LZ RZ, R19, R7, UR6, 1D, 0x1 ;  /* 0x00ff06ff07137f66 */ /* 0x000f6600081e01ff */
[----:B------:R-:W-:Y:S02]  /*05a0*/  IADD3 R24, PT, PT, R18, R14, R15 ;  /* 0x0000000e12187210 */ /* 0x000fe40007ffe00f */
[----:B------:R-:W5:Y:S01]  /*05b0*/  TLD.LZ RZ, R15, R9, UR6, 1D, 0x1 ;  /* 0x00ff06ff090f7f66 */ /* 0x000f6200081e01ff */
[----:B------:R-:W5:Y:S01]  /*05c0*/  TLD.LZ RZ, R18, R10, UR6, 1D, 0x1 ;  /* 0x00ff06ff0a127f66 */ /* 0x000f6200081e01ff */
[----:B------:R-:W5:Y:S01]  /*05d0*/  TLD.LZ RZ, R17, R6, UR6, 1D, 0x1 ;  /* 0x00ff06ff06117f66 */ /* 0x000f6200081e01ff */
[----:B------:R-:W5:Y:S01]  /*05e0*/  TLD.LZ RZ, R16, R12, UR6, 1D, 0x1 ;  /* 0x00ff06ff0c107f66 */ /* 0x000f6200081e01ff */
[----:B------:R-:W5:Y:S01]  /*05f0*/  TLD.LZ RZ, R14, R4, UR6, 1D, 0x1 ;  /* 0x00ff06ff040e7f66 */ /* 0x000f6200081e01ff */
[----:B------:R-:W-:-:S04]  /*0600*/  DEPBAR.LE SB5, 0xa ;  /* 0x0000d2800000791a */ /* 0x000fc80000000000 */
[----:B------:R-:W-:Y:S02]  /*0610*/  PRMT R25, R25, 0x8880, RZ ;  /* 0x0000888019197816 */ /* 0x000fe400000000ff */
[----:B------:R-:W-:-:S03]  /*0620*/  LOP3.LUT R0, R0, 0x7ffffffe, RZ, 0xc0, !PT ;  /* 0x7ffffffe00007812 */ /* 0x000fc600078ec0ff */
[----:B------:R-:W-:Y:S01]  /*0630*/  IMAD.IADD R24, R24, 0x1, R25 ;  /* 0x0000000118187824 */ /* 0x000fe200078e0219 */
[----:B------:R-:W-:-:S04]  /*0640*/  DEPBAR.LE SB5, 0x9 ;  /* 0x0000d2400000791a */ /* 0x000fc80000000000 */
[----:B------:R-:W-:Y:S01]  /*0650*/  LOP3.LUT P2, R23, R23, 0xff, RZ, 0xc0, !PT ;  /* 0x000000ff17177812 */ /* 0x000fe2000784c0ff */
[----:B------:R-:W-:Y:S01]  /*0660*/  IMAD.MOV R0, RZ, RZ, -R0 ;  /* 0x000000ffff007224 */ /* 0x000fe200078e0a00 */
[----:B------:R-:W-:Y:S01]  /*0670*/  ISETP.NE.AND P3, PT, R24, 0x3, PT ;  /* 0x000000031800780c */ /* 0x000fe20003f65270 */
[----:B------:R-:W-:-:S04]  /*0680*/  DEPBAR.LE SB5, 0x7 ;  /* 0x0000d1c00000791a */ /* 0x000fc80000000000 */
[----:B------:R-:W-:Y:S02]  /*0690*/  PRMT R22, R22, 0x8880, RZ ;  /* 0x0000888016167816 */ /* 0x000fe400000000ff */
[----:B------:R-:W-:Y:S02]  /*06a0*/  ISETP.EQ.AND P3, PT, R23, RZ, !P3 ;  /* 0x000000ff1700720c */ /* 0x000fe40005f62270 */
[----:B------:R-:W-:Y:S02]  /*06b0*/  PRMT R21, R21, 0x8880, RZ ;  /* 0x0000888015157816 */ /* 0x000fe400000000ff */
[----:B------:R-:W-:-:S04]  /*06c0*/  LOP3.LUT R24, R24, 0xfffffffe, RZ, 0xc0, !PT ;  /* 0xfffffffe18187812 */ /* 0x000fc800078ec0ff */
[----:B------:R-:W-:Y:S01]  /*06d0*/  ISETP.EQ.AND P2, PT, R24, 0x2, P2 ;  /* 0x000000021800780c */ /* 0x000fe20001742270 */
[----:B------:R-:W-:-:S04]  /*06e0*/  DEPBAR.LE SB5, 0x6 ;  /* 0x0000d1800000791a */ /* 0x000fc80000000000 */
[----:B------:R-:W-:Y:S01]  /*06f0*/  PRMT R23, R20, 0x8880, RZ ;  /* 0x0000888014177816 */ /* 0x000fe200000000ff */
[----:B------:R-:W-:-:S04]  /*0700*/  IMAD.MOV.U32 R20, RZ, RZ, R22 ;  /* 0x000000ffff147224 */ /* 0x000fc800078e0016 */
[----:B------:R-:W-:Y:S01]  /*0710*/  IMAD.MOV.U32 R22, RZ, RZ, R23 ;  /* 0x000000ffff167224 */ /* 0x000fe200078e0017 */
[----:B------:R-:W-:-:S04]  /*0720*/  DEPBAR.LE SB5, 0x4 ;  /* 0x0000d1000000791a */ /* 0x000fc80000000000 */
[----:B------:R-:W-:Y:S02]  /*0730*/  PRMT R19, R19, 0x8880, RZ ;  /* 0x0000888013137816 */ /* 0x000fe400000000ff */
[----:B------:R-:W-:Y:S02]  /*0740*/  IADD3 R20, PT, PT, R22, R21, R20 ;  /* 0x0000001516147210 */ /* 0x000fe40007ffe014 */
[----:B------:R-:W-:Y:S01]  /*0750*/  PRMT R21, R15, 0x8880, RZ ;  /* 0x000088800f157816 */ /* 0x000fe200000000ff */
[----:B------:R-:W-:-:S04]  /*0760*/  IMAD.MOV.U32 R15, RZ, RZ, R19 ;  /* 0x000000ffff0f7224 */ /* 0x000fc800078e0013 */
[----:B------:R-:W-:Y:S01]  /*0770*/  IMAD.MOV.U32 R19, RZ, RZ, R21 ;  /* 0x000000ffff137224 */ /* 0x000fe200078e0015 */
[----:B------:R-:W-:-:S04]  /*0780*/  DEPBAR.LE SB5, 0x2 ;  /* 0x0000d0800000791a */ /* 0x000fc80000000000 */
[----:B------:R-:W-:Y:S02]  /*0790*/  PRMT R18, R18, 0x8880, RZ ;  /* 0x0000888012127816 */ /* 0x000fe400000000ff */
[----:B------:R-:W-:Y:S02]  /*07a0*/  PRMT R17, R17, 0x8880, RZ ;  /* 0x0000888011117816 */ /* 0x000fe400000000ff */
[----:B------:R-:W-:Y:S01]  /*07b0*/  IADD3 R15, PT, PT, R19, R20, R15 ;  /* 0x00000014130f7210 */ /* 0x000fe20007ffe00f */
[----:B------:R-:W-:-:S04]  /*07c0*/  DEPBAR.LE SB5, 0x1 ;  /* 0x0000d0400000791a */ /* 0x000fc80000000000 */
[----:B------:R-:W-:Y:S02]  /*07d0*/  PRMT R16, R16, 0x8880, RZ ;  /* 0x0000888010107816 */ /* 0x000fe400000000ff */
[----:B------:R-:W-:-:S05]  /*07e0*/  IADD3 R15, PT, PT, R17, R15, R18 ;  /* 0x0000000f110f7210 */ /* 0x000fca0007ffe012 */
[----:B------:R-:W-:Y:S01]  /*07f0*/  IMAD.IADD R15, R15, 0x1, R16 ;  /* 0x000000010f0f7824 */ /* 0x000fe200078e0210 */
[----:B-----5:R-:W-:-:S04]  /*0800*/  LOP3.LUT P4, R14, R14, 0xff, RZ, 0xc0, !PT ;  /* 0x000000ff0e0e7812 */ /* 0x020fc8000788c0ff */
[----:B------:R-:W-:-:S04]  /*0810*/  LOP3.LUT R16, R15, 0xfffffffe, RZ, 0xc0, !PT ;  /* 0xfffffffe0f107812 */ /* 0x000fc800078ec0ff */
[----:B------:R-:W-:-:S13]  /*0820*/  ISETP.EQ.AND P4, PT, R16, 0x2, P4 ;  /* 0x000000021000780c */ /* 0x000fda0002782270 */
[----:B------:R-:W-:-:S04]  /*0830*/  @!P4 ISETP.NE.AND P5, PT, R15, 0x3, PT ;  /* 0x000000030f00c80c */ /* 0x000fc80003fa5270 */
[----:B------:R-:W-:-:S13]  /*0840*/  @!P4 ISETP.EQ.AND P5, PT, R14, RZ, !P5 ;  /* 0x000000ff0e00c20c */ /* 0x000fda0006fa2270 */
.L_x_1:
[----:B------:R-:W-:Y:S01]  /*0850*/  BAR.SYNC.DEFER_BLOCKING 0x0 ;  /* 0x0000000000007b1d */ /* 0x000fe20000010000 */
[----:B------:R-:W-:Y:S01]  /*0860*/  PLOP3.LUT P0, PT, PT, PT, PT, 0x80, 0x8 ;  /* 0x000000000008781c */ /* 0x000fe20003f0f070 */
[----:B------:R-:W-:Y:S01]  /*0870*/  VIADD R0, R0, 0x2 ;  /* 0x0000000200007836 */ /* 0x000fe20000000000 */
[----:B------:R-:W-:Y:S02]  /*0880*/  @!P2 PLOP3.LUT P0, PT, P3, PT, PT, 0x80, 0x8 ;  /* 0x000000000008a81c */ /* 0x000fe40001f0f070 */
[----:B------:R-:W-:Y:S02]  /*0890*/  PLOP3.LUT P1, PT, PT, PT, PT, 0x80, 0x8 ;  /* 0x000000000008781c */ /* 0x000fe40003f2f070 */
[----:B0-----:R-:W-:Y:S02]  /*08a0*/  SEL R15, RZ, 0x1, !P0 ;  /* 0x00000001ff0f7807 */ /* 0x001fe40004000000 */
[----:B------:R-:W-:Y:S02]  /*08b0*/  ISETP.NE.AND P0, PT, R0, RZ, PT ;  /* 0x000000ff0000720c */ /* 0x000fe40003f05270 */
[----:B------:R-:W-:-:S04]  /*08c0*/  @!P4 PLOP3.LUT P1, PT, P5, PT, PT, 0x80, 0x8 ;  /* 0x000000000008c81c */ /* 0x000fc80002f2f070 */
[----:B------:R-:W-:Y:S01]  /*08d0*/  SEL R17, RZ, 0x1, !P1 ;  /* 0x00000001ff117807 */ /* 0x000fe20004800000 */
[----:B------:R0:W-:Y:S01]  /*08e0*/  STG.E.U8 desc[UR8][R2.64], R15 ;  /* 0x0000000f02007986 */ /* 0x0001e2000c101108 */
[----:B------:R-:W-:Y:S08]  /*08f0*/  BAR.SYNC.DEFER_BLOCKING 0x0 ;  /* 0x0000000000007b1d */ /* 0x000ff00000010000 */
[----:B------:R-:W-:Y:S06]  /*0900*/  BAR.SYNC.DEFER_BLOCKING 0x0 ;  /* 0x0000000000007b1d */ /* 0x000fec0000010000 */
[----:B------:R0:W-:Y:S02]  /*0910*/  STG.E.U8 desc[UR8][R2.64], R17 ;  /* 0x0000001102007986 */ /* 0x0001e4000c101108 */
[----:B------:R-:W-:Y:S06]  /*0920*/  BAR.SYNC.DEFER_BLOCKING 0x0 ;  /* 0x0000000000007b1d */ /* 0x000fec0000010000 */
[----:B------:R-:W-:Y:S05]  /*0930*/  @P0 BRA `(.L_x_1) ;  /* 0xfffffffc00c40947 */ /* 0x000fea000383ffff */
.L_x_0:
[----:B------:R-:W-:-:S13]  /*0940*/  ISETP.NE.U32.AND P0, PT, R13, 0x1, PT ;  /* 0x000000010d00780c */ /* 0x000fda0003f05070 */
[----:B------:R-:W-:Y:S05]  /*0950*/  @P0 EXIT ;  /* 0x000000000000094d */ /* 0x000fea0003800000 */
[----:B------:R-:W1:Y:S01]  /*0960*/  LDCU UR4, c[0x0][0x380] ;  /* 0x00007000ff0477ac */ /* 0x000e620008000800 */
[----:B------:R-:W-:Y:S02]  /*0970*/  UMOV UR5, URZ ;  /* 0x000000ff00057c82 */ /* 0x000fe40008000000 */
[----:B-1----:R-:W5:Y:S01]  /*0980*/  TLD.LZ RZ, R8, R8, UR4, 1D, 0x1 ;  /* 0x00ff04ff08087f66 */ /* 0x002f6200081e01ff */
[----:B------:R-:W5:Y:S01]  /*0990*/  TLD.LZ RZ, R5, R5, UR4, 1D, 0x1 ;  /* 0x00ff04ff05057f66 */ /* 0x000f6200081e01ff */
[----:B------:R-:W5:Y:S01]  /*09a0*/  TLD.LZ RZ, R11, R11, UR4, 1D, 0x1 ;  /* 0x00ff04ff0b0b7f66 */ /* 0x000f6200081e01ff */
[----:B------:R1:W-:Y:S01]  /*09b0*/  TLD.LZ RZ, R13, R7, UR4, 1D, 0x1 ;  /* 0x00ff04ff070d7f66 */ /* 0x0003e200081e01ff */
[----:B------:R-:W5:Y:S01]  /*09c0*/  TLD.LZ RZ, R9, R9, UR4, 1D, 0x1 ;  /* 0x00ff04ff09097f66 */ /* 0x000f6200081e01ff */
[----:B------:R-:W5:Y:S01]  /*09d0*/  TLD.LZ RZ, R10, R10, UR4, 1D, 0x1 ;  /* 0x00ff04ff0a0a7f66 */ /* 0x000f6200081e01ff */
[----:B------:R2:W5:Y:S01]  /*09e0*/  TLD.LZ RZ, R14, R6, UR4, 1D, 0x1 ;  /* 0x00ff04ff060e7f66 */ /* 0x00056200081e01ff */
[----:B------:R-:W5:Y:S01]  /*09f0*/  TLD.LZ RZ, R12, R12, UR4, 1D, 0x1 ;  /* 0x00ff04ff0c0c7f66 */ /* 0x000f6200081e01ff */
[----:B------:R-:W5:Y:S01]  /*0a00*/  TLD.LZ RZ, R4, R4, UR4, 1D, 0x1 ;  /* 0x00ff04ff04047f66 */ /* 0x000f6200081e01ff */
[----:B------:R-:W-:Y:S06]  /*0a10*/  BAR.SYNC.DEFER_BLOCKING 0x0 ;  /* 0x0000000000007b1d */ /* 0x000fec0000010000 */
[----:B------:R-:W-:-:S04]  /*0a20*/  DEPBAR.LE SB5, 0x5 ;  /* 0x0000d1400000791a */ /* 0x000fc80000000000 */
[----:B------:R-:W-:Y:S02]  /*0a30*/  PRMT R0, R8, 0x8880, RZ ;  /* 0x0000888008007816 */ /* 0x000fe400000000ff */
[----:B------:R-:W-:Y:S02]  /*0a40*/  PRMT R5, R5, 0x8880, RZ ;  /* 0x0000888005057816 */ /* 0x000fe400000000ff */
[----:B-1----:R-:W-:Y:S01]  /*0a50*/  PRMT R7, R11, 0x8880, RZ ;  /* 0x000088800b077816 */ /* 0x002fe200000000ff */
[----:B------:R-:W-:-:S04]  /*0a60*/  DEPBAR.LE SB5, 0x4 ;  /* 0x0000d1000000791a */ /* 0x000fc80000000000 */
[----:B--2---:R-:W-:Y:S02]  /*0a70*/  PRMT R6, R9, 0x8880, RZ ;  /* 0x0000888009067816 */ /* 0x004fe400000000ff */
[----:B------:R-:W-:Y:S02]  /*0a80*/  IADD3 R0, PT, PT, R7, R5, R0 ;  /* 0x0000000507007210 */ /* 0x000fe40007ffe000 */
[----:B------:R-:W-:Y:S01]  /*0a90*/  PRMT R5, R13, 0x8880, RZ ;  /* 0x000088800d057816 */ /* 0x000fe200000000ff */
[----:B------:R-:W-:-:S04]  /*0aa0*/  DEPBAR.LE SB5, 0x2 ;  /* 0x0000d0800000791a */ /* 0x000fc80000000000 */
[----:B------:R-:W-:Y:S02]  /*0ab0*/  PRMT R10, R10, 0x8880, RZ ;  /* 0x000088800a0a7816 */ /* 0x000fe400000000ff */
[----:B------:R-:W-:Y:S02]  /*0ac0*/  PRMT R14, R14, 0x8880, RZ ;  /* 0x000088800e0e7816 */ /* 0x000fe400000000ff */
[----:B------:R-:W-:Y:S01]  /*0ad0*/  IADD3 R0, PT, PT, R6, R0, R5 ;  /* 0x0000000006007210 */ /* 0x000fe20007ffe005 */
[----:B------:R-:W-:Y:S02]  /*0ae0*/  IMAD.MOV.U32 R5, RZ, RZ, R10 ;  /* 0x000000ffff057224 */ /* 0x000fe400078e000a */
[----:B------:R-:W-:Y:S01]  /*0af0*/  IMAD.MOV.U32 R6, RZ, RZ, R14 ;  /* 0x000000ffff067224 */ /* 0x000fe200078e000e */
[----:B------:R-:W-:-:S04]  /*0b00*/  DEPBAR.LE SB5, 0x1 ;  /* 0x0000d0400000791a */ /* 0x000fc80000000000 */
[----:B------:R-:W-:Y:S02]  /*0b10*/  PRMT R7, R12, 0x8880, RZ ;  /* 0x000088800c077816 */ /* 0x000fe400000000ff */
[----:B------:R-:W-:-:S05]  /*0b20*/  IADD3 R0, PT, PT, R6, R0, R5 ;  /* 0x0000000006007210 */ /* 0x000fca0007ffe005 */
[----:B------:R-:W-:Y:S01]  /*0b30*/  IMAD.IADD R0, R0, 0x1, R7 ;  /* 0x0000000100007824 */ /* 0x000fe200078e0207 */
[----:B-----5:R-:W-:-:S04]  /*0b40*/  LOP3.LUT P0, R4, R4, 0xff, RZ, 0xc0, !PT ;  /* 0x000000ff04047812 */ /* 0x020fc8000780c0ff */
[----:B------:R-:W-:-:S04]  /*0b50*/  LOP3.LUT R5, R0, 0xfffffffe, RZ, 0xc0, !PT ;  /* 0xfffffffe00057812 */ /* 0x000fc800078ec0ff */
[----:B------:R-:W-:Y:S02]  /*0b60*/  ISETP.EQ.AND P1, PT, R5, 0x2, P0 ;  /* 0x000000020500780c */ /* 0x000fe40000722270 */
[----:B------:R-:W-:-:S11]  /*0b70*/  PLOP3.LUT P0, PT, PT, PT, PT, 0x80, 0x8 ;  /* 0x000000000008781c */ /* 0x000fd60003f0f070 */
[----:B------:R-:W-:-:S04]  /*0b80*/  @!P1 ISETP.NE.AND P2, PT, R0, 0x3, PT ;  /* 0x000000030000980c */ /* 0x000fc80003f45270 */
[----:B------:R-:W-:-:S04]  /*0b90*/  @!P1 ISETP.EQ.AND P0, PT, R4, RZ, !P2 ;  /* 0x000000ff0400920c */ /* 0x000fc80005702270 */
[----:B------:R-:W-:-:S05]  /*0ba0*/  SEL R5, RZ, 0x1, !P0 ;  /* 0x00000001ff057807 */ /* 0x000fca0004000000 */
[----:B------:R-:W-:Y:S01]  /*0bb0*/  STG.E.U8 desc[UR8][R2.64], R5 ;  /* 0x0000000502007986 */ /* 0x000fe2000c101108 */
[----:B------:R-:W-:Y:S06]  /*0bc0*/  BAR.SYNC.DEFER_BLOCKING 0x0 ;  /* 0x0000000000007b1d */ /* 0x000fec0000010000 */
[----:B------:R-:W-:Y:S05]  /*0bd0*/  EXIT ;  /* 0x000000000000794d */ /* 0x000fea0003800000 */
.L_x_2:
[----:B------:R-:W-:-:S00]  /*0be0*/  BRA `(.L_x_2) ;  /* 0xfffffffc00fc7947 */ /* 0x000fc0000383ffff */
[----:B------:R-:W-:-:S00]  /*0bf0*/  NOP ;  /* 0x0000000000007918 */ /* 0x000fc00000000000 */
        /* <DEDUP_REMOVED lines=8> */
.L_x_31:


//--------------------- .text._Z7play_04Pbi       --------------------------
	.section	.text._Z7play_04Pbi,"ax",@progbits
	.align	128
        .global         _Z7play_04Pbi
        .type           _Z7play_04Pbi,@function
        .size           _Z7play_04Pbi,(.L_x_32 - _Z7play_04Pbi)
        .other          _Z7play_04Pbi,@"STO_CUDA_ENTRY STV_DEFAULT"
_Z7play_04Pbi:
.text._Z7play_04Pbi:
[----:B------:R-:W-:Y:S01]  /*0000*/  LDC R1, c[0x0][0x37c] ;  /* 0x0000df00ff017b82 */ /* 0x000fe20000000800 */
[----:B------:R-:W0:Y:S01]  /*0010*/  S2R R5, SR_CTAID.X ;  /* 0x0000000000057919 */ /* 0x000e220000002500 */
[----:B------:R-:W1:Y:S01]  /*0020*/  LDCU UR10, c[0x0][0x360] ;  /* 0x00006c00ff0a77ac */ /* 0x000e620008000800 */
[----:B------:R-:W0:Y:S01]  /*0030*/  S2R R0, SR_TID.X ;  /* 0x0000000000007919 */ /* 0x000e220000002100 */
[----:B------:R-:W2:Y:S01]  /*0040*/  LDCU UR5, c[0x0][0x364] ;  /* 0x00006c80ff0577ac */ /* 0x000ea20008000800 */
[----:B------:R-:W3:Y:S01]  /*0050*/  S2R R4, SR_CTAID.Y ;  /* 0x0000000000047919 */ /* 0x000ee20000002600 */
[----:B------:R-:W3:Y:S01]  /*0060*/  S2R R3, SR_TID.Y ;  /* 0x0000000000037919 */ /* 0x000ee20000002200 */
[----:B-1----:R-:W-:Y:S02]  /*0070*/  UIADD3 UR7, UPT, UPT, UR10, -0x2, URZ ;  /* 0xfffffffe0a077890 */ /* 0x002fe4000fffe0ff */
[----:B--2---:R-:W-:-:S04]  /*0080*/  UIADD3 UR5, UPT, UPT, UR5, -0x2, URZ ;  /* 0xfffffffe05057890 */ /* 0x004fc8000fffe0ff */
[----:B0-----:R-:W-:Y:S02]  /*0090*/  IMAD R2, R5, UR7, R0 ;  /* 0x0000000705027c24 */ /* 0x001fe4000f8e0200 */
[----:B---3--:R-:W-:-:S05]  /*00a0*/  IMAD R5, R4, UR5, R3 ;  /* 0x0000000504057c24 */ /* 0x008fca000f8e0203 */
[----:B------:R-:W-:-:S04]  /*00b0*/  VIMNMX.U32 R4, PT, PT, R2, R5, !PT ;  /* 0x0000000502047248 */ /* 0x000fc80007fe0000 */
[----:B------:R-:W-:-:S13]  /*00c0*/  ISETP.GT.U32.AND P0, PT, R4, 0x2711, PT ;  /* 0x000027110400780c */ /* 0x000fda0003f04070 */
[----:B------:R-:W-:Y:S05]  /*00d0*/  @P0 EXIT ;  /* 0x000000000000094d */ /* 0x000fea0003800000 */
[----:B------:R-:W0:Y:S02]  /*00e0*/  LDC R4, c[0x0][0x388] ;  /* 0x0000e200ff047b82 */ /* 0x000e240000000800 */
[----:B0-----:R-:W-:-:S13]  /*00f0*/  ISETP.GE.AND P0, PT, R4, 0x1, PT ;  /* 0x000000010400780c */ /* 0x001fda0003f06270 */
[----:B------:R-:W-:Y:S05]  /*0100*/  @!P0 EXIT ;  /* 0x000000000000894d */ /* 0x000fea0003800000 */
[----:B------:R-:W-:Y:S01]  /*0110*/  VIADD R6, R5, 0xffffffff ;  /* 0xffffffff05067836 */ /* 0x000fe20000000000 */
[----:B------:R-:W0:Y:S01]  /*0120*/  S2UR UR6, SR_CgaCtaId ;  /* 0x00000000000679c3 */ /* 0x000e220000008800 */
[----:B------:R-:W-:Y:S01]  /*0130*/  VIADD R4, R2, 0xffffffff ;  /* 0xffffffff02047836 */ /* 0x000fe20000000000 */
[----:B------:R-:W1:Y:S02]  /*0140*/  LDCU.64 UR12, c[0x0][0x380] ;  /* 0x00007000ff0c77ac */ /* 0x000e640008000a00 */
[----:B------:R-:W-:Y:S02]  /*0150*/  PRMT R8, R6, 0x9910, RZ ;  /* 0x0000991006087816 */ /* 0x000fe400000000ff */
[----:B------:R-:W-:Y:S01]  /*0160*/  PRMT R7, R4, 0x9910, RZ ;  /* 0x0000991004077816 */ /* 0x000fe200000000ff */
[----:B------:R-:W-:Y:S01]  /*0170*/  UMOV UR4, 0x400 ;  /* 0x0000040000047882 */ /* 0x000fe20000000000 */
[----:B------:R-:W2:Y:S01]  /*0180*/  LDCU.64 UR8, c[0x0][0x358] ;  /* 0x00006b00ff0877ac */ /* 0x000ea20008000a00 */
[----:B------:R-:W-:-:S02]  /*0190*/  IMAD R9, R8, 0x1a37, RZ ;  /* 0x00001a3708097824 */ /* 0x000fc400078e02ff */
[----:B------:R-:W-:Y:S01]  /*01a0*/  IMAD R10, R7, 0x1a37, RZ ;  /* 0x00001a37070a7824 */ /* 0x000fe200078e02ff */
[----:B------:R-:W3:Y:S02]  /*01b0*/  LDCU UR11, c[0x0][0x388] ;  /* 0x00007100ff0b77ac */ /* 0x000ee40008000800 */
[----:B------:R-:W-:Y:S02]  /*01c0*/  SHF.R.S32.HI R8, RZ, 0x10, R9 ;  /* 0x00000010ff087819 */ /* 0x000fe40000011409 */
[----:B------:R-:W-:Y:S02]  /*01d0*/  SHF.R.S32.HI R7, RZ, 0x10, R10 ;  /* 0x00000010ff077819 */ /* 0x000fe4000001140a */
[----:B------:R-:W-:Y:S02]  /*01e0*/  LOP3.LUT R8, R8, 0xffff, RZ, 0xc0, !PT ;  /* 0x0000ffff08087812 */ /* 0x000fe400078ec0ff */
[----:B------:R-:W-:Y:S02]  /*01f0*/  LOP3.LUT R7, R7, 0xffff, RZ, 0xc0, !PT ;  /* 0x0000ffff07077812 */ /* 0x000fe400078ec0ff */
[----:B------:R-:W-:-:S02]  /*0200*/  SHF.R.U32.HI R8, RZ, 0xf, R8 ;  /* 0x0000000fff087819 */ /* 0x000fc40000011608 */
[----:B------:R-:W-:Y:S01]  /*0210*/  SHF.R.U32.HI R7, RZ, 0xf, R7 ;  /* 0x0000000fff077819 */ /* 0x000fe20000011607 */
[----:B0-----:R-:W-:Y:S01]  /*0220*/  ULEA UR6, UR6, UR4, 0x18 ;  /* 0x0000000406067291 */ /* 0x001fe2000f8ec0ff */
[----:B------:R-:W-:Y:S02]  /*0230*/  LEA.HI.SX32 R8, R9, R8, 0x6 ;  /* 0x0000000809087211 */ /* 0x000fe400078f32ff */
[----:B------:R-:W-:Y:S01]  /*0240*/  LEA.HI.SX32 R7, R10, R7, 0x6 ;  /* 0x000000070a077211 */ /* 0x000fe200078f32ff */
[----:B------:R-:W-:Y:S01]  /*0250*/  UMOV UR4, URZ ;  /* 0x000000ff00047c82 */ /* 0x000fe20008000000 */
[----:B------:R-:W-:Y:S01]  /*0260*/  PRMT R8, R8, 0x9910, RZ ;  /* 0x0000991008087816 */ /* 0x000fe200000000ff */
[----:B------:R-:W0:Y:S01]  /*0270*/  LDC R10, c[0x0][0x360] ;  /* 0x0000d800ff0a7b82 */ /* 0x000e220000000800 */
[----:B------:R-:W-:-:S03]  /*0280*/  PRMT R7, R7, 0x9910, RZ ;  /* 0x0000991007077816 */ /* 0x000fc600000000ff */
[----:B------:R-:W-:Y:S02]  /*0290*/  IMAD R8, R8, 0x2710, RZ ;  /* 0x0000271008087824 */ /* 0x000fe400078e02ff */
[----:B------:R-:W-:Y:S02]  /*02a0*/  IMAD R7, R7, 0x2710, RZ ;  /* 0x0000271007077824 */ /* 0x000fe400078e02ff */
[----:B------:R-:W-:Y:S02]  /*02b0*/  IMAD.MOV R8, RZ, RZ, -R8 ;  /* 0x000000ffff087224 */ /* 0x000fe400078e0a08 */
[----:B------:R-:W-:-:S03]  /*02c0*/  IMAD.MOV R7, RZ, RZ, -R7 ;  /* 0x000000ffff077224 */ /* 0x000fc600078e0a07 */
[----:B------:R-:W-:Y:S01]  /*02d0*/  PRMT R9, R8, 0x7710, RZ ;  /* 0x0000771008097816 */ /* 0x000fe200000000ff */
[----:B------:R-:W-:Y:S01]  /*02e0*/  VIADD R8, R0, 0xffffffff ;  /* 0xffffffff00087836 */ /* 0x000fe20000000000 */
[----:B------:R-:W-:-:S03]  /*02f0*/  PRMT R7, R7, 0x7710, RZ ;  /* 0x0000771007077816 */ /* 0x000fc600000000ff */
[----:B------:R-:W-:Y:S01]  /*0300*/  IMAD.IADD R6, R6, 0x1, R9 ;  /* 0x0000000106067824 */ /* 0x000fe200078e0209 */
[----:B------:R-:W-:Y:S01]  /*0310*/  ISETP.GE.U32.AND P0, PT, R8, UR7, PT ;  /* 0x0000000708007c0c */ /* 0x000fe2000bf06070 */
[----:B------:R-:W-:-:S03]  /*0320*/  IMAD.IADD R4, R4, 0x1, R7 ;  /* 0x0000000104047824 */ /* 0x000fc600078e0207 */
[C---:B------:R-:W-:Y:S01]  /*0330*/  PRMT R7, R6.reuse, 0x9910, RZ ;  /* 0x0000991006077816 */ /* 0x040fe200000000ff */
[----:B------:R-:W-:Y:S01]  /*0340*/  VIADD R6, R6, 0x2710 ;  /* 0x0000271006067836 */ /* 0x000fe20000000000 */
[C---:B------:R-:W-:Y:S01]  /*0350*/  PRMT R8, R4.reuse, 0x9910, RZ ;  /* 0x0000991004087816 */ /* 0x040fe200000000ff */
[----:B------:R-:W-:Y:S01]  /*0360*/  VIADD R4, R4, 0x2710 ;  /* 0x0000271004047836 */ /* 0x000fe20000000000 */
[----:B------:R-:W-:Y:S02]  /*0370*/  ISETP.EQ.OR P0, PT, R3, RZ, P0 ;  /* 0x000000ff0300720c */ /* 0x000fe40000702670 */
[----:B------:R-:W-:Y:S02]  /*0380*/  ISETP.GE.AND P1, PT, R7, RZ, PT ;  /* 0x000000ff0700720c */ /* 0x000fe40003f26270 */
[----:B------:R-:W-:Y:S02]  /*0390*/  ISETP.GE.AND P2, PT, R8, RZ, PT ;  /* 0x000000ff0800720c */ /* 0x000fe40003f46270 */
[----:B------:R-:W-:-:S02]  /*03a0*/  ISETP.GT.U32.OR P0, PT, R3, UR5, P0 ;  /* 0x0000000503007c0c */ /* 0x000fc40008704470 */
[----:B------:R-:W-:Y:S01]  /*03b0*/  LOP3.LUT R7, R6, 0xffff, RZ, 0xc0, !PT ;  /* 0x0000ffff06077812 */ /* 0x000fe200078ec0ff */
[----:B------:R-:W-:Y:S01]  /*03c0*/  IMAD.MOV.U32 R6, RZ, RZ, 0x2710 ;  /* 0x00002710ff067424 */ /* 0x000fe200078e00ff */
[----:B------:R-:W-:Y:S02]  /*03d0*/  ISETP.EQ.OR P0, PT, R2, RZ, P0 ;  /* 0x000000ff0200720c */ /* 0x000fe40000702670 */
[----:B------:R-:W-:Y:S01]  /*03e0*/  LOP3.LUT R4, R4, 0xffff, RZ, 0xc0, !PT ;  /* 0x0000ffff04047812 */ /* 0x000fe200078ec0ff */
[C---:B------:R-:W-:Y:S01]  /*03f0*/  IMAD R9, R5.reuse, 0x2710, -R6 ;  /* 0x0000271005097824 */ /* 0x040fe200078e0a06 */
[----:B------:R-:W-:Y:S01]  /*0400*/  ISETP.EQ.OR P0, PT, R5, RZ, P0 ;  /* 0x000000ff0500720c */ /* 0x000fe20000702670 */
[----:B------:R-:W-:Y:S02]  /*0410*/  @P1 VIADD R7, R7, 0xffffd8f0 ;  /* 0xffffd8f007071836 */ /* 0x000fe40000000000 */
[----:B------:R-:W-:Y:S01]  /*0420*/  @P2 VIADD R4, R4, 0xffffd8f0 ;  /* 0xffffd8f004042836 */ /* 0x000fe20000000000 */
[----:B------:R-:W-:Y:S01]  /*0430*/  ISETP.GT.U32.OR P0, PT, R2, 0x2710, P0 ;  /* 0x000027100200780c */ /* 0x000fe20000704470 */
[----:B------:R-:W-:Y:S01]  /*0440*/  IMAD R6, R3, UR10, R0 ;  /* 0x0000000a03067c24 */ /* 0x000fe2000f8e0200 */
[----:B-1----:R-:W-:Y:S01]  /*0450*/  IADD3 R2, P2, P3, R9, UR12, R2 ;  /* 0x0000000c09027c10 */ /* 0x002fe2000fb5e002 */
[----:B------:R-:W-:Y:S01]  /*0460*/  IMAD R4, R7, 0x2710, R4 ;  /* 0x0000271007047824 */ /* 0x000fe200078e0204 */
[----:B------:R-:W-:Y:S01]  /*0470*/  ISETP.GT.U32.OR P1, PT, R5, 0x2710, P0 ;  /* 0x000027100500780c */ /* 0x000fe20000724470 */
[----:B0-----:R-:W-:Y:S01]  /*0480*/  IMAD R5, R3, UR10, -R10 ;  /* 0x0000000a03057c24 */ /* 0x001fe2000f8e0a0a */
[----:B------:R-:W-:-:S02]  /*0490*/  SHF.R.S32.HI R9, RZ, 0x1f, R9 ;  /* 0x0000001fff097819 */ /* 0x000fc40000011409 */
[----:B------:R-:W-:Y:S02]  /*04a0*/  IADD3 R4, P0, PT, R4, UR12, RZ ;  /* 0x0000000c04047c10 */ /* 0x000fe4000ff1e0ff */
[----:B------:R-:W-:Y:S01]  /*04b0*/  IADD3 R7, PT, PT, R5, UR6, R0 ;  /* 0x0000000605077c10 */ /* 0x000fe2000fffe000 */
[----:B------:R-:W-:Y:S01]  /*04c0*/  VIADD R0, R6, UR6 ;  /* 0x0000000606007c36 */ /* 0x000fe20008000000 */
[----:B------:R-:W-:Y:S01]  /*04d0*/  IADD3.X R3, PT, PT, R9, UR13, RZ, P2, P3 ;  /* 0x0000000d09037c10 */ /* 0x000fe200097e64ff */
[----:B--23--:R-:W-:-:S08]  /*04e0*/  IMAD.X R5, RZ, RZ, UR13, P0 ;  /* 0x0000000dff057e24 */ /* 0x00cfd000080e06ff */
.L_x_3:
[----:B0-----:R-:W2:Y:S01]  /*04f0*/  LDG.E.U8 R9, desc[UR8][R4.64] ;  /* 0x0000000804097981 */ /* 0x001ea2000c1e1100 */
[----:B------:R-:W-:-:S04]  /*0500*/  UIADD3 UR4, UPT, UPT, UR4, 0x1, URZ ;  /* 0x0000000104047890 */ /* 0x000fc8000fffe0ff */
[----:B------:R-:W-:Y:S01]  /*0510*/  UISETP.NE.AND UP0, UPT, UR4, UR11, UPT ;  /* 0x0000000b0400728c */ /* 0x000fe2000bf05270 */
[----:B--2---:R0:W-:Y:S01]  /*0520*/  STS.U8 [R6+UR6], R9 ;  /* 0x0000000906007988 */ /* 0x0041e20008000006 */
[----:B------:R-:W-:Y:S06]  /*0530*/  BAR.SYNC.DEFER_BLOCKING 0x0 ;  /* 0x0000000000007b1d */ /* 0x000fec0000010000 */
[----:B------:R-:W-:Y:S05]  /*0540*/  @P1 EXIT ;  /* 0x000000000000194d */ /* 0x000fea0003800000 */
[----:B0-----:R-:W-:Y:S01]  /*0550*/  LDS.S8 R9, [R7+-0x1] ;  /* 0xffffff0007097984 */ /* 0x001fe20000000200 */
[----:B------:R-:W-:-:S03]  /*0560*/  PLOP3.LUT P0, PT, PT, PT, PT, 0x80, 0x8 ;  /* 0x000000000008781c */ /* 0x000fc60003f0f070 */
[----:B------:R-:W-:Y:S04]  /*0570*/  LDS.S8 R10, [R7] ;  /* 0x00000000070a7984 */ /* 0x000fe80000000200 */
[----:B------:R-:W0:Y:S04]  /*0580*/  LDS.S8 R11, [R7+0x1] ;  /* 0x00000100070b7984 */ /* 0x000e280000000200 */
[----:B------:R-:W-:Y:S04]  /*0590*/  LDS.S8 R12, [R6+UR6+-0x1] ;  /* 0xffffff06060c7984 */ /* 0x000fe80008000200 */
[----:B------:R-:W1:Y:S04]  /*05a0*/  LDS.S8 R13, [R6+UR6+0x1] ;  /* 0x00000106060d7984 */ /* 0x000e680008000200 */
[----:B------:R-:W-:Y:S04]  /*05b0*/  LDS.S8 R14, [R0+UR10+-0x1] ;  /* 0xffffff0a000e7984 */ /* 0x000fe80008000200 */
[----:B------:R-:W2:Y:S04]  /*05c0*/  LDS.S8 R15, [R0+UR10] ;  /* 0x0000000a000f7984 */ /* 0x000ea80008000200 */
[----:B------:R-:W3:Y:S04]  /*05d0*/  LDS.S8 R16, [R0+UR10+0x1] ;  /* 0x0000010a00107984 */ /* 0x000ee80008000200 */
[----:B------:R-:W4:Y:S01]  /*05e0*/  LDS.U8 R8, [R6+UR6] ;  /* 0x0000000606087984 */ /* 0x000f220008000000 */
[----:B0-----:R-:W-:-:S04]  /*05f0*/  IADD3 R9, PT, PT, R11, R10, R9 ;  /* 0x0000000a0b097210 */ /* 0x001fc80007ffe009 */
[----:B-1----:R-:W-:-:S04]  /*0600*/  IADD3 R9, PT, PT, R13, R9, R12 ;  /* 0x000000090d097210 */ /* 0x002fc80007ffe00c */
[----:B--2---:R-:W-:-:S05]  /*0610*/  IADD3 R9, PT, PT, R15, R9, R14 ;  /* 0x000000090f097210 */ /* 0x004fca0007ffe00e */
[----:B---3--:R-:W-:-:S05]  /*0620*/  IMAD.IADD R9, R9, 0x1, R16 ;  /* 0x0000000109097824 */ /* 0x008fca00078e0210 */
[----:B------:R-:W-:-:S04]  /*0630*/  LOP3.LUT R10, R9, 0xfffffffe, RZ, 0xc0, !PT ;  /* 0xfffffffe090a7812 */ /* 0x000fc800078ec0ff */
[----:B------:R-:W-:-:S04]  /*0640*/  ISETP.NE.AND P2, PT, R10, 0x2, PT ;  /* 0x000000020a00780c */ /* 0x000fc80003f45270 */
[----:B----4-:R-:W-:-:S13]  /*0650*/  ISETP.NE.AND P2, PT, R8, RZ, !P2 ;  /* 0x000000ff0800720c */ /* 0x010fda0005745270 */
[----:B------:R-:W-:-:S04]  /*0660*/  @!P2 ISETP.NE.AND P3, PT, R9, 0x3, PT ;  /* 0x000000030900a80c */ /* 0x000fc80003f65270 */
[----:B------:R-:W-:-:S04]  /*0670*/  @!P2 ISETP.EQ.AND P0, PT, R8, RZ, !P3 ;  /* 0x000000ff0800a20c */ /* 0x000fc80005f02270 */
[----:B------:R-:W-:-:S05]  /*0680*/  SEL R9, RZ, 0x1, !P0 ;  /* 0x00000001ff097807 */ /* 0x000fca0004000000 */
[----:B------:R0:W-:Y:S01]  /*0690*/  STG.E.U8 desc[UR8][R2.64+-0x1], R9 ;  /* 0xffffff0902007986 */ /* 0x0001e2000c101108 */
[----:B------:R-:W-:Y:S06]  /*06a0*/  BAR.SYNC.DEFER_BLOCKING 0x0 ;  /* 0x0000000000007b1d */ /* 0x000fec0000010000 */
[----:B------:R-:W-:Y:S05]  /*06b0*/  BRA.U UP0, `(.L_x_3) ;  /* 0xfffffffd008c7547 */ /* 0x000fea000b83ffff */
[----:B------:R-:W-:Y:S05]  /*06c0*/  EXIT ;  /* 0x000000000000794d */ /* 0x000fea0003800000 */
.L_x_4:
        /* <DEDUP_REMOVED lines=11> */
.L_x_32:


//--------------------- .text._Z7play_03Pbi       --------------------------
	.section	.text._Z7play_03Pbi,"ax",@progbits
	.align	128
        .global         _Z7play_03Pbi
        .type           _Z7play_03Pbi,@function
        .size           _Z7play_03Pbi,(.L_x_33 - _Z7play_03Pbi)
        .other          _Z7play_03Pbi,@"STO_CUDA_ENTRY STV_DEFAULT"
_Z7play_03Pbi:
.text._Z7play_03Pbi:
[----:B------:R-:W-:Y:S08]  /*0000*/  LDC R1, c[0x0][0x37c] ;  /* 0x0000df00ff017b82 */ /* 0x000ff00000000800 */
[----:B------:R-:W0:Y:S08]  /*0010*/  LDC R15, c[0x0][0x388] ;  /* 0x0000e200ff0f7b82 */ /* 0x000e300000000800 */
[----:B------:R-:W1:Y:S01]  /*0020*/  LDC R7, c[0x0][0x360] ;  /* 0x0000d800ff077b82 */ /* 0x000e620000000800 */
[----:B------:R-:W2:Y:S01]  /*0030*/  LDCU UR5, c[0x0][0x364] ;  /* 0x00006c80ff0577ac */ /* 0x000ea20008000800 */
[----:B0-----:R-:W-:-:S13]  /*0040*/  ISETP.GE.AND P0, PT, R15, 0x1, PT ;  /* 0x000000010f00780c */ /* 0x001fda0003f06270 */
[----:B-12---:R-:W-:Y:S05]  /*0050*/  @!P0 EXIT ;  /* 0x000000000000894d */ /* 0x006fea0003800000 */
[----:B------:R-:W0:Y:S01]  /*0060*/  S2R R9, SR_TID.X ;  /* 0x0000000000097919 */ /* 0x000e220000002100 */
[----:B------:R-:W1:Y:S01]  /*0070*/  S2UR UR6, SR_CTAID.X ;  /* 0x00000000000679c3 */ /* 0x000e620000002500 */
[C---:B------:R-:W-:Y:S01]  /*0080*/  VIADD R0, R7.reuse, 0xfffffffe ;  /* 0xfffffffe07007836 */ /* 0x040fe20000000000 */
[----:B------:R-:W-:Y:S01]  /*0090*/  UIADD3 UR4, UPT, UPT, UR5, -0x2, URZ ;  /* 0xfffffffe05047890 */ /* 0x000fe2000fffe0ff */
[----:B------:R-:W2:Y:S01]  /*00a0*/  S2R R8, SR_TID.Y ;  /* 0x0000000000087919 */ /* 0x000ea20000002200 */
[----:B------:R-:W-:Y:S01]  /*00b0*/  IMAD R13, R7, UR5, RZ ;  /* 0x00000005070d7c24 */ /* 0x000fe2000f8e02ff */
[----:B------:R-:W3:Y:S03]  /*00c0*/  S2R R4, SR_CTAID.Y ;  /* 0x0000000000047919 */ /* 0x000ee60000002600 */
[----:B------:R-:W4:Y:S01]  /*00d0*/  LDC R2, c[0x0][0x388] ;  /* 0x0000e200ff027b82 */ /* 0x000f220000000800 */
[----:B0-----:R-:W-:Y:S01]  /*00e0*/  VIADD R3, R9, 0xffffffff ;  /* 0xffffffff09037836 */ /* 0x001fe20000000000 */
[----:B----4-:R-:W-:Y:S01]  /*00f0*/  LOP3.LUT R2, R2, 0x1, RZ, 0xc0, !PT ;  /* 0x0000000102027812 */ /* 0x010fe200078ec0ff */
[----:B-1----:R-:W-:Y:S01]  /*0100*/  IMAD R5, R0, UR6, R9 ;  /* 0x0000000600057c24 */ /* 0x002fe2000f8e0209 */
[----:B------:R-:W0:Y:S01]  /*0110*/  LDCU.64 UR6, c[0x0][0x358] ;  /* 0x00006b00ff0677ac */ /* 0x000e220008000a00 */
[----:B--2---:R-:W-:Y:S01]  /*0120*/  IMAD R6, R7, R8, -R7 ;  /* 0x0000000807067224 */ /* 0x004fe200078e0a07 */
[----:B------:R-:W-:Y:S01]  /*0130*/  ISETP.GE.U32.AND P0, PT, R3, R0, PT ;  /* 0x000000000300720c */ /* 0x000fe20003f06070 */
[CC--:B------:R-:W-:Y:S01]  /*0140*/  IMAD R12, R7.reuse, R8.reuse, R3 ;  /* 0x00000008070c7224 */ /* 0x0c0fe200078e0203 */
[----:B------:R-:W-:Y:S01]  /*0150*/  ISETP.NE.U32.AND P4, PT, R2, 0x1, PT ;  /* 0x000000010200780c */ /* 0x000fe20003f85070 */
[----:B---3--:R-:W-:Y:S01]  /*0160*/  IMAD R4, R4, UR4, R8 ;  /* 0x0000000404047c24 */ /* 0x008fe2000f8e0208 */
[----:B------:R-:W-:Y:S01]  /*0170*/  ISETP.EQ.OR P0, PT, R8, RZ, P0 ;  /* 0x000000ff0800720c */ /* 0x000fe20000702670 */
[----:B------:R-:W-:-:S02]  /*0180*/  IMAD R0, R7, R8, R9 ;  /* 0x0000000807007224 */ /* 0x000fc400078e0209 */
[--C-:B------:R-:W-:Y:S01]  /*0190*/  IMAD.IADD R11, R12, 0x1, R7.reuse ;  /* 0x000000010c0b7824 */ /* 0x100fe200078e0207 */
[----:B------:R-:W-:Y:S01]  /*01a0*/  ISETP.GT.U32.OR P1, PT, R8, UR4, P0 ;  /* 0x0000000408007c0c */ /* 0x000fe20008724470 */
[----:B------:R-:W-:Y:S01]  /*01b0*/  IMAD.IADD R7, R0, 0x1, R7 ;  /* 0x0000000100077824 */ /* 0x000fe200078e0207 */
[----:B------:R-:W-:Y:S01]  /*01c0*/  ISETP.NE.AND P0, PT, R15, 0x1, PT ;  /* 0x000000010f00780c */ /* 0x000fe20003f05270 */
[----:B------:R-:W-:Y:S01]  /*01d0*/  VIADD R8, R12, 0x2 ;  /* 0x000000020c087836 */ /* 0x000fe20000000000 */
[C---:B------:R-:W-:Y:S01]  /*01e0*/  VIMNMX.U32 R10, PT, PT, R5.reuse, R4, !PT ;  /* 0x00000004050a7248 */ /* 0x040fe20007fe0000 */
[----:B------:R-:W-:Y:S02]  /*01f0*/  VIADD R4, R4, 0xffffffff ;  /* 0xffffffff04047836 */ /* 0x000fe40000000000 */
[----:B------:R-:W-:Y:S01]  /*0200*/  VIADD R5, R5, 0xffffffff ;  /* 0xffffffff05057836 */ /* 0x000fe20000000000 */
[----:B------:R-:W-:Y:S01]  /*0210*/  ISETP.GT.U32.AND P3, PT, R10, 0x2711, PT ;  /* 0x000027110a00780c */ /* 0x000fe20003f64070 */
[----:B------:R-:W-:-:S02]  /*0220*/  IMAD.IADD R10, R6, 0x1, R9 ;  /* 0x00000001060a7824 */ /* 0x000fc400078e0209 */
[----:B------:R-:W-:Y:S02]  /*0230*/  IMAD.IADD R6, R3, 0x1, R6 ;  /* 0x0000000103067824 */ /* 0x000fe400078e0206 */
[----:B------:R-:W-:Y:S02]  /*0240*/  VIADD R14, R10, 0x1 ;  /* 0x000000010a0e7836 */ /* 0x000fe40000000000 */
[----:B------:R-:W-:Y:S01]  /*0250*/  VIADD R9, R11, 0x2 ;  /* 0x000000020b097836 */ /* 0x000fe20000000000 */
[----:B0-----:R-:W-:Y:S06]  /*0260*/  @!P0 BRA `(.L_x_5) ;  /* 0x0000000400f88947 */ /* 0x001fec0003800000 */
[----:B------:R-:W0:Y:S01]  /*0270*/  S2UR UR5, SR_CgaCtaId ;  /* 0x00000000000579c3 */ /* 0x000e220000008800 */
[----:B------:R-:W-:Y:S01]  /*0280*/  LOP3.LUT R15, R15, 0x7ffffffe, RZ, 0xc0, !PT ;  /* 0x7ffffffe0f0f7812 */ /* 0x000fe200078ec0ff */
[----:B------:R-:W-:Y:S01]  /*0290*/  UMOV UR4, 0x400 ;  /* 0x0000040000047882 */ /* 0x000fe20000000000 */
[----:B------:R-:W1:Y:S03]  /*02a0*/  LDCU.64 UR8, c[0x0][0x380] ;  /* 0x00007000ff0877ac */ /* 0x000e660008000a00 */
[----:B------:R-:W-:Y:S01]  /*02b0*/  IMAD.MOV R15, RZ, RZ, -R15 ;  /* 0x000000ffff0f7224 */ /* 0x000fe200078e0a0f */
[----:B01----:R-:W-:-:S12]  /*02c0*/  ULEA UR4, UR5, UR4, 0x18 ;  /* 0x0000000405047291 */ /* 0x003fd8000f8ec0ff */
.L_x_6:
[----:B0-----:R-:W-:Y:S02]  /*02d0*/  VIADD R2, R5, 0x2710 ;  /* 0x0000271005027836 */ /* 0x001fe40000000000 */
[----:B------:R-:W-:Y:S02]  /*02e0*/  VIADD R17, R4, 0x2710 ;  /* 0x0000271004117836 */ /* 0x000fe40000000000 */
[----:B------:R-:W-:-:S04]  /*02f0*/  IMAD.HI R3, R2, 0x68db8bad, RZ ;  /* 0x68db8bad02037827 */ /* 0x000fc800078e02ff */
[----:B------:R-:W-:Y:S01]  /*0300*/  IMAD.HI R18, R17, 0x68db8bad, RZ ;  /* 0x68db8bad11127827 */ /* 0x000fe200078e02ff */
[----:B------:R-:W-:-:S04]  /*0310*/  SHF.R.U32.HI R16, RZ, 0x1f, R3 ;  /* 0x0000001fff107819 */ /* 0x000fc80000011603 */
[----:B------:R-:W-:Y:S02]  /*0320*/  SHF.R.U32.HI R19, RZ, 0x1f, R18 ;  /* 0x0000001fff137819 */ /* 0x000fe40000011612 */
[----:B------:R-:W-:Y:S02]  /*0330*/  LEA.HI.SX32 R3, R3, R16, 0x14 ;  /* 0x0000001003037211 */ /* 0x000fe400078fa2ff */
[----:B------:R-:W-:-:S03]  /*0340*/  LEA.HI.SX32 R18, R18, R19, 0x14 ;  /* 0x0000001312127211 */ /* 0x000fc600078fa2ff */
[----:B------:R-:W-:Y:S02]  /*0350*/  IMAD R3, R3, -0x2710, R2 ;  /* 0xffffd8f003037824 */ /* 0x000fe400078e0202 */
[----:B------:R-:W-:-:S04]  /*0360*/  IMAD R18, R18, -0x2710, R17 ;  /* 0xffffd8f012127824 */ /* 0x000fc800078e0211 */
[----:B------:R-:W-:-:S05]  /*0370*/  IMAD R3, R18, 0x2710, R3 ;  /* 0x0000271012037824 */ /* 0x000fca00078e0203 */
[----:B------:R-:W-:Y:S02]  /*0380*/  SHF.R.S32.HI R2, RZ, 0x1f, R3 ;  /* 0x0000001fff027819 */ /* 0x000fe40000011403 */
[----:B------:R-:W-:Y:S02]  /*0390*/  SEL R3, R3, 0x5f5e100, !P3 ;  /* 0x05f5e10003037807 */ /* 0x000fe40005800000 */
[----:B------:R-:W-:Y:S02]  /*03a0*/  SEL R2, R2, RZ, !P3 ;  /* 0x000000ff02027207 */ /* 0x000fe40005800000 */
[----:B------:R-:W-:-:S04]  /*03b0*/  IADD3 R16, P0, PT, R3, UR8, RZ ;  /* 0x0000000803107c10 */ /* 0x000fc8000ff1e0ff */
[----:B------:R-:W-:-:S06]  /*03c0*/  IADD3.X R17, PT, PT, R2, UR9, RZ, P0, !PT ;  /* 0x0000000902117c10 */ /* 0x000fcc00087fe4ff */
[----:B------:R0:W2:Y:S01]  /*03d0*/  LDG.E.U8 R17, desc[UR6][R16.64] ;  /* 0x0000000610117981 */ /* 0x0000a2000c1e1100 */
[----:B------:R-:W-:Y:S02]  /*03e0*/  SEL R2, R13, R0, P3 ;  /* 0x000000000d027207 */ /* 0x000fe40001800000 */
[----:B------:R-:W-:-:S04]  /*03f0*/  ISETP.LT.OR P0, PT, R5, RZ, P1 ;  /* 0x000000ff0500720c */ /* 0x000fc80000f01670 */
[----:B------:R-:W-:-:S04]  /*0400*/  ISETP.LT.OR P0, PT, R4, RZ, P0 ;  /* 0x000000ff0400720c */ /* 0x000fc80000701670 */
[----:B------:R-:W-:-:S04]  /*0410*/  ISETP.GT.OR P0, PT, R5, 0x270f, P0 ;  /* 0x0000270f0500780c */ /* 0x000fc80000704670 */
[----:B------:R-:W-:Y:S02]  /*0420*/  ISETP.GT.OR P2, PT, R4, 0x270f, P0 ;  /* 0x0000270f0400780c */ /* 0x000fe40000744670 */
[----:B------:R-:W-:Y:S02]  /*0430*/  PLOP3.LUT P0, PT, PT, PT, PT, 0x80, 0x8 ;  /* 0x000000000008781c */ /* 0x000fe40003f0f070 */
[C---:B------:R-:W-:Y:S02]  /*0440*/  SEL R3, R13.reuse, R6, P2 ;  /* 0x000000060d037207 */ /* 0x040fe40001000000 */
[C---:B------:R-:W-:Y:S02]  /*0450*/  SEL R18, R13.reuse, R10, P2 ;  /* 0x0000000a0d127207 */ /* 0x040fe40001000000 */
[C---:B------:R-:W-:Y:S02]  /*0460*/  SEL R19, R13.reuse, R14, P2 ;  /* 0x0000000e0d137207 */ /* 0x040fe40001000000 */
[----:B------:R-:W-:-:S02]  /*0470*/  SEL R20, R13, R12, P2 ;  /* 0x0000000c0d147207 */ /* 0x000fc40001000000 */
[C---:B------:R-:W-:Y:S02]  /*0480*/  SEL R21, R13.reuse, R8, P2 ;  /* 0x000000080d157207 */ /* 0x040fe40001000000 */
[C---:B------:R-:W-:Y:S02]  /*0490*/  SEL R22, R13.reuse, R11, P2 ;  /* 0x0000000b0d167207 */ /* 0x040fe40001000000 */
[C---:B------:R-:W-:Y:S02]  /*04a0*/  SEL R23, R13.reuse, R7, P2 ;  /* 0x000000070d177207 */ /* 0x040fe40001000000 */
[----:B------:R-:W-:Y:S02]  /*04b0*/  SEL R24, R13, R9, P2 ;  /* 0x000000090d187207 */ /* 0x000fe40001000000 */
[----:B0-----:R-:W-:Y:S01]  /*04c0*/  SEL R16, R5, 0x2710, !P2 ;  /* 0x0000271005107807 */ /* 0x001fe20005000000 */
[----:B--2---:R0:W-:Y:S01]  /*04d0*/  STS.U8 [R2+UR4], R17 ;  /* 0x0000001102007988 */ /* 0x0041e20008000004 */
[----:B------:R-:W-:Y:S01]  /*04e0*/  BAR.SYNC.DEFER_BLOCKING 0x0 ;  /* 0x0000000000007b1d */ /* 0x000fe20000010000 */
[----:B0-----:R-:W-:-:S02]  /*04f0*/  SEL R17, R4, 0x270f, !P2 ;  /* 0x0000270f04117807 */ /* 0x001fc40005000000 */
[----:B------:R-:W-:-:S03]  /*0500*/  VIADD R4, R16, 0x2710 ;  /* 0x0000271010047836 */ /* 0x000fc60000000000 */
[----:B------:R-:W-:Y:S01]  /*0510*/  VIADD R5, R17, 0x2710 ;  /* 0x0000271011057836 */ /* 0x000fe20000000000 */
[----:B------:R-:W-:Y:S04]  /*0520*/  LDS.S8 R3, [R3+UR4] ;  /* 0x0000000403037984 */ /* 0x000fe80008000200 */
[----:B------:R-:W-:Y:S04]  /*0530*/  LDS.S8 R18, [R18+UR4] ;  /* 0x0000000412127984 */ /* 0x000fe80008000200 */
[----:B------:R-:W0:Y:S04]  /*0540*/  LDS.S8 R19, [R19+UR4] ;  /* 0x0000000413137984 */ /* 0x000e280008000200 */
[----:B------:R-:W-:Y:S04]  /*0550*/  LDS.S8 R20, [R20+UR4] ;  /* 0x0000000414147984 */ /* 0x000fe80008000200 */
[----:B------:R-:W1:Y:S04]  /*0560*/  LDS.S8 R21, [R21+UR4] ;  /* 0x0000000415157984 */ /* 0x000e680008000200 */
[----:B------:R-:W-:Y:S04]  /*0570*/  LDS.S8 R22, [R22+UR4] ;  /* 0x0000000416167984 */ /* 0x000fe80008000200 */
[----:B------:R-:W2:Y:S04]  /*0580*/  LDS.S8 R23, [R23+UR4] ;  /* 0x0000000417177984 */ /* 0x000ea80008000200 */
[----:B------:R-:W3:Y:S04]  /*0590*/  LDS.S8 R24, [R24+UR4] ;  /* 0x0000000418187984 */ /* 0x000ee80008000200 */
[----:B------:R-:W4:Y:S01]  /*05a0*/  LDS.U8 R2, [R2+UR4] ;  /* 0x0000000402027984 */ /* 0x000f220008000000 */
[----:B0-----:R-:W-:Y:S01]  /*05b0*/  IADD3 R3, PT, PT, R19, R18, R3 ;  /* 0x0000001213037210 */ /* 0x001fe20007ffe003 */
[----:B------:R-:W-:-:S03]  /*05c0*/  IMAD.HI R19, R5, 0x68db8bad, RZ ;  /* 0x68db8bad05137827 */ /* 0x000fc600078e02ff */
[----:B-1----:R-:W-:-:S04]  /*05d0*/  IADD3 R3, PT, PT, R21, R3, R20 ;  /* 0x0000000315037210 */ /* 0x002fc80007ffe014 */
[----:B--2---:R-:W-:-:S05]  /*05e0*/  IADD3 R3, PT, PT, R23, R3, R22 ;  /* 0x0000000317037210 */ /* 0x004fca0007ffe016 */
[----:B---3--:R-:W-:-:S05]  /*05f0*/  IMAD.IADD R3, R3, 0x1, R24 ;  /* 0x0000000103037824 */ /* 0x008fca00078e0218 */
[----:B------:R-:W-:Y:S01]  /*0600*/  SEL R21, R3, RZ, !P2 ;  /* 0x000000ff03157207 */ /* 0x000fe20005000000 */
[----:B------:R-:W-:-:S03]  /*0610*/  IMAD.HI R3, R4, 0x68db8bad, RZ ;  /* 0x68db8bad04037827 */ /* 0x000fc600078e02ff */
[----:B------:R-:W-:Y:S02]  /*0620*/  LOP3.LUT R20, R21, 0xfffffffe, RZ, 0xc0, !PT ;  /* 0xfffffffe15147812 */ /* 0x000fe400078ec0ff */
[----:B------:R-:W-:Y:S02]  /*0630*/  SHF.R.U32.HI R18, RZ, 0x1f, R3 ;  /* 0x0000001fff127819 */ /* 0x000fe40000011603 */
[----:B------:R-:W-:Y:S02]  /*0640*/  ISETP.NE.AND P3, PT, R20, 0x2, PT ;  /* 0x000000021400780c */ /* 0x000fe40003f65270 */
[----:B------:R-:W-:Y:S02]  /*0650*/  SHF.R.U32.HI R20, RZ, 0x1f, R19 ;  /* 0x0000001fff147819 */ /* 0x000fe40000011613 */
[----:B----4-:R-:W-:Y:S02]  /*0660*/  ISETP.NE.AND P3, PT, R2, RZ, !P3 ;  /* 0x000000ff0200720c */ /* 0x010fe40005f65270 */
[----:B------:R-:W-:Y:S01]  /*0670*/  LEA.HI.SX32 R3, R3, R18, 0x14 ;  /* 0x0000001203037211 */ /* 0x000fe200078fa2ff */
[----:B------:R-:W-:Y:S01]  /*0680*/  IMAD R18, R17, 0x2710, R16 ;  /* 0x0000271011127824 */ /* 0x000fe200078e0210 */
[----:B------:R-:W-:-:S03]  /*0690*/  LEA.HI.SX32 R20, R19, R20, 0x14 ;  /* 0x0000001413147211 */ /* 0x000fc600078fa2ff */
[----:B------:R-:W-:Y:S02]  /*06a0*/  IMAD R3, R3, -0x2710, R4 ;  /* 0xffffd8f003037824 */ /* 0x000fe400078e0204 */
[----:B------:R-:W-:-:S04]  /*06b0*/  IMAD R20, R20, -0x2710, R5 ;  /* 0xffffd8f014147824 */ /* 0x000fc800078e0205 */
[----:B------:R-:W-:Y:S01]  /*06c0*/  IMAD R3, R20, 0x2710, R3 ;  /* 0x0000271014037824 */ /* 0x000fe200078e0203 */
[----:B------:R-:W-:-:S04]  /*06d0*/  @!P3 ISETP.NE.AND P5, PT, R21, 0x3, PT ;  /* 0x000000031500b80c */ /* 0x000fc80003fa5270 */
[----:B------:R-:W-:Y:S02]  /*06e0*/  SHF.R.S32.HI R4, RZ, 0x1f, R3 ;  /* 0x0000001fff047819 */ /* 0x000fe40000011403 */
[----:B------:R-:W-:Y:S02]  /*06f0*/  SEL R3, R3, 0x5f5e100, !P2 ;  /* 0x05f5e10003037807 */ /* 0x000fe40005000000 */
[----:B------:R-:W-:Y:S02]  /*0700*/  @!P3 ISETP.EQ.AND P0, PT, R2, RZ, !P5 ;  /* 0x000000ff0200b20c */ /* 0x000fe40006f02270 */
[----:B------:R-:W-:Y:S02]  /*0710*/  IADD3 R2, P3, PT, R18, UR8, RZ ;  /* 0x0000000812027c10 */ /* 0x000fe4000ff7e0ff */
[----:B------:R-:W-:Y:S02]  /*0720*/  SEL R5, R4, RZ, !P2 ;  /* 0x000000ff04057207 */ /* 0x000fe40005000000 */
[----:B------:R-:W-:-:S02]  /*0730*/  IADD3 R4, P5, PT, R3, UR8, RZ ;  /* 0x0000000803047c10 */ /* 0x000fc4000ffbe0ff */
[----:B------:R-:W-:Y:S02]  /*0740*/  LEA.HI.X.SX32 R3, R18, UR9, 0x1, P3 ;  /* 0x0000000912037c11 */ /* 0x000fe400098f0eff */
[----:B------:R-:W-:Y:S02]  /*0750*/  SEL R19, RZ, 0x1, !P0 ;  /* 0x00000001ff137807 */ /* 0x000fe40004000000 */
[----:B------:R-:W-:-:S03]  /*0760*/  IADD3.X R5, PT, PT, R5, UR9, RZ, P5, !PT ;  /* 0x0000000905057c10 */ /* 0x000fc6000affe4ff */
[----:B------:R0:W-:Y:S01]  /*0770*/  STG.E.U8 desc[UR6][R2.64], R19 ;  /* 0x0000001302007986 */ /* 0x0001e2000c101106 */
[----:B------:R-:W-:Y:S06]  /*0780*/  BAR.SYNC.DEFER_BLOCKING 0x0 ;  /* 0x0000000000007b1d */ /* 0x000fec0000010000 */
[----:B------:R1:W2:Y:S01]  /*0790*/  LDG.E.U8 R5, desc[UR6][R4.64] ;  /* 0x0000000604057981 */ /* 0x0002a2000c1e1100 */
[----:B------:R-:W-:Y:S01]  /*07a0*/  SEL R18, R13, R0, P2 ;  /* 0x000000000d127207 */ /* 0x000fe20001000000 */
[----:B------:R-:W-:Y:S01]  /*07b0*/  VIADD R15, R15, 0x2 ;  /* 0x000000020f0f7836 */ /* 0x000fe20000000000 */
[----:B------:R-:W-:-:S02]  /*07c0*/  PLOP3.LUT P3, PT, P1, P2, PT, 0xf8, 0x8f ;  /* 0x00000000008f781c */ /* 0x000fc40000f65f70 */
[----:B------:R-:W-:Y:S02]  /*07d0*/  PLOP3.LUT P0, PT, PT, PT, PT, 0x80, 0x8 ;  /* 0x000000000008781c */ /* 0x000fe40003f0f070 */
[C---:B------:R-:W-:Y:S02]  /*07e0*/  SEL R21, R13.reuse, R10, P3 ;  /* 0x0000000a0d157207 */ /* 0x040fe40001800000 */
[C---:B------:R-:W-:Y:S02]  /*07f0*/  SEL R22, R13.reuse, R14, P3 ;  /* 0x0000000e0d167207 */ /* 0x040fe40001800000 */
[C---:B------:R-:W-:Y:S02]  /*0800*/  SEL R20, R13.reuse, R6, P3 ;  /* 0x000000060d147207 */ /* 0x040fe40001800000 */
[C---:B------:R-:W-:Y:S02]  /*0810*/  SEL R23, R13.reuse, R12, P3 ;  /* 0x0000000c0d177207 */ /* 0x040fe40001800000 */
[----:B------:R-:W-:-:S02]  /*0820*/  SEL R24, R13, R8, P3 ;  /* 0x000000080d187207 */ /* 0x000fc40001800000 */
[C---:B0-----:R-:W-:Y:S02]  /*0830*/  SEL R3, R13.reuse, R11, P3 ;  /* 0x0000000b0d037207 */ /* 0x041fe40001800000 */
[C---:B-1----:R-:W-:Y:S02]  /*0840*/  SEL R4, R13.reuse, R7, P3 ;  /* 0x000000070d047207 */ /* 0x042fe40001800000 */
[----:B------:R-:W-:Y:S01]  /*0850*/  SEL R19, R13, R9, P3 ;  /* 0x000000090d137207 */ /* 0x000fe20001800000 */
[----:B--2---:R0:W-:Y:S01]  /*0860*/  STS.U8 [R18+UR4], R5 ;  /* 0x0000000512007988 */ /* 0x0041e20008000004 */
[----:B------:R-:W-:Y:S01]  /*0870*/  BAR.SYNC.DEFER_BLOCKING 0x0 ;  /* 0x0000000000007b1d */ /* 0x000fe20000010000 */
[----:B0-----:R-:W-:-:S05]  /*0880*/  SEL R5, R16, 0x2710, !P3 ;  /* 0x0000271010057807 */ /* 0x001fca0005800000 */
        /* <DEDUP_REMOVED lines=9> */
[----:B0-----:R-:W-:-:S04]  /*0920*/  IADD3 R2, PT, PT, R22, R21, R2 ;  /* 0x0000001516027210 */ /* 0x001fc80007ffe002 */
[----:B-1----:R-:W-:-:S04]  /*0930*/  IADD3 R2, PT, PT, R24, R2, R23 ;  /* 0x0000000218027210 */ /* 0x002fc80007ffe017 */
[----:B--2---:R-:W-:Y:S02]  /*0940*/  IADD3 R2, PT, PT, R4, R2, R3 ;  /* 0x0000000204027210 */ /* 0x004fe40007ffe003 */
[----:B------:R-:W-:-:S03]  /*0950*/  SEL R4, R17, 0x270f, !P3 ;  /* 0x0000270f11047807 */ /* 0x000fc60005800000 */
[----:B---3--:R-:W-:Y:S02]  /*0960*/  IMAD.IADD R2, R2, 0x1, R19 ;  /* 0x0000000102027824 */ /* 0x008fe400078e0213 */
[----:B------:R-:W-:-:S03]  /*0970*/  IMAD R3, R4, 0x2710, R5 ;  /* 0x0000271004037824 */ /* 0x000fc600078e0205 */
[----:B------:R-:W-:-:S04]  /*0980*/  SEL R20, R2, RZ, !P3 ;  /* 0x000000ff02147207 */ /* 0x000fc80005800000 */
[----:B------:R-:W-:-:S04]  /*0990*/  LOP3.LUT R2, R20, 0xfffffffe, RZ, 0xc0, !PT ;  /* 0xfffffffe14027812 */ /* 0x000fc800078ec0ff */
[----:B------:R-:W-:Y:S02]  /*09a0*/  ISETP.NE.AND P2, PT, R2, 0x2, PT ;  /* 0x000000020200780c */ /* 0x000fe40003f45270 */
[C---:B------:R-:W-:Y:S02]  /*09b0*/  IADD3 R2, P6, PT, R3.reuse, UR8, RZ ;  /* 0x0000000803027c10 */ /* 0x040fe4000ffde0ff */
[----:B----4-:R-:W-:Y:S02]  /*09c0*/  ISETP.NE.AND P2, PT, R18, RZ, !P2 ;  /* 0x000000ff1200720c */ /* 0x010fe40005745270 */
[----:B------:R-:W-:-:S11]  /*09d0*/  LEA.HI.X.SX32 R3, R3, UR9, 0x1, P6 ;  /* 0x0000000903037c11 */ /* 0x000fd6000b0f0eff */
[----:B------:R-:W-:-:S04]  /*09e0*/  @!P2 ISETP.NE.AND P5, PT, R20, 0x3, PT ;  /* 0x000000031400a80c */ /* 0x000fc80003fa5270 */
[----:B------:R-:W-:-:S04]  /*09f0*/  @!P2 ISETP.EQ.AND P0, PT, R18, RZ, !P5 ;  /* 0x000000ff1200a20c */ /* 0x000fc80006f02270 */
[----:B------:R-:W-:Y:S02]  /*0a00*/  SEL R17, RZ, 0x1, !P0 ;  /* 0x00000001ff117807 */ /* 0x000fe40004000000 */
[----:B------:R-:W-:-:S03]  /*0a10*/  ISETP.NE.AND P0, PT, R15, RZ, PT ;  /* 0x000000ff0f00720c */ /* 0x000fc60003f05270 */
[----:B------:R0:W-:Y:S01]  /*0a20*/  STG.E.U8 desc[UR6][R2.64], R17 ;  /* 0x0000001102007986 */ /* 0x0001e2000c101106 */
[----:B------:R-:W-:Y:S09]  /*0a30*/  BAR.SYNC.DEFER_BLOCKING 0x0 ;  /* 0x0000000000007b1d */ /* 0x000ff20000010000 */
[----:B------:R-:W-:Y:S05]  /*0a40*/  @P0 BRA `(.L_x_6) ;  /* 0xfffffff800200947 */ /* 0x000fea000383ffff */
.L_x_5:
[----:B------:R-:W-:Y:S05]  /*0a50*/  @P4 EXIT ;  /* 0x000000000000494d */ /* 0x000fea0003800000 */
[----:B0-----:R-:W-:Y:S01]  /*0a60*/  VIADD R2, R5, 0x2710 ;  /* 0x0000271005027836 */ /* 0x001fe20000000000 */
[----:B------:R-:W0:Y:S01]  /*0a70*/  LDCU.64 UR8, c[0x0][0x380] ;  /* 0x00007000ff0877ac */ /* 0x000e220008000a00 */
        /* <DEDUP_REMOVED lines=13> */
[----:B0-----:R-:W-:-:S04]  /*0b50*/  IADD3 R2, P0, PT, R3, UR8, RZ ;  /* 0x0000000803027c10 */ /* 0x001fc8000ff1e0ff */
[----:B------:R-:W-:-:S05]  /*0b60*/  IADD3.X R3, PT, PT, R15, UR9, RZ, P0, !PT ;  /* 0x000000090f037c10 */ /* 0x000fca00087fe4ff */
[----:B------:R-:W2:Y:S01]  /*0b70*/  LDG.E.U8 R2, desc[UR6][R2.64] ;  /* 0x0000000602027981 */ /* 0x000ea2000c1e1100 */
[----:B------:R-:W0:Y:S01]  /*0b80*/  S2UR UR5, SR_CgaCtaId ;  /* 0x00000000000579c3 */ /* 0x000e220000008800 */
[----:B------:R-:W-:Y:S01]  /*0b90*/  UMOV UR4, 0x400 ;  /* 0x0000040000047882 */ /* 0x000fe20000000000 */
[----:B------:R-:W-:Y:S02]  /*0ba0*/  SEL R15, R13, R0, P3 ;  /* 0x000000000d0f7207 */ /* 0x000fe40001800000 */
[----:B------:R-:W-:Y:S02]  /*0bb0*/  ISETP.LT.OR P1, PT, R5, RZ, P1 ;  /* 0x000000ff0500720c */ /* 0x000fe40000f21670 */
[----:B------:R-:W-:Y:S02]  /*0bc0*/  PLOP3.LUT P0, PT, PT, PT, PT, 0x80, 0x8 ;  /* 0x000000000008781c */ /* 0x000fe40003f0f070 */
[----:B------:R-:W-:-:S04]  /*0bd0*/  ISETP.LT.OR P1, PT, R4, RZ, P1 ;  /* 0x000000ff0400720c */ /* 0x000fc80000f21670 */
[----:B------:R-:W-:-:S04]  /*0be0*/  ISETP.GT.OR P1, PT, R5, 0x270f, P1 ;  /* 0x0000270f0500780c */ /* 0x000fc80000f24670 */
[----:B------:R-:W-:-:S04]  /*0bf0*/  ISETP.GT.OR P2, PT, R4, 0x270f, P1 ;  /* 0x0000270f0400780c */ /* 0x000fc80000f44670 */
[C---:B------:R-:W-:Y:S02]  /*0c00*/  SEL R6, R13.reuse, R6, P2 ;  /* 0x000000060d067207 */ /* 0x040fe40001000000 */
[C---:B------:R-:W-:Y:S01]  /*0c10*/  SEL R14, R13.reuse, R14, P2 ;  /* 0x0000000e0d0e7207 */ /* 0x040fe20001000000 */
[----:B0-----:R-:W-:Y:S01]  /*0c20*/  ULEA UR4, UR5, UR4, 0x18 ;  /* 0x0000000405047291 */ /* 0x001fe2000f8ec0ff */
[C---:B------:R-:W-:Y:S02]  /*0c30*/  SEL R10, R13.reuse, R10, P2 ;  /* 0x0000000a0d0a7207 */ /* 0x040fe40001000000 */
[C---:B------:R-:W-:Y:S02]  /*0c40*/  SEL R12, R13.reuse, R12, P2 ;  /* 0x0000000c0d0c7207 */ /* 0x040fe40001000000 */
[C---:B------:R-:W-:Y:S02]  /*0c50*/  SEL R8, R13.reuse, R8, P2 ;  /* 0x000000080d087207 */ /* 0x040fe40001000000 */
[----:B------:R-:W-:-:S02]  /*0c60*/  SEL R7, R13, R7, P2 ;  /* 0x000000070d077207 */ /* 0x000fc40001000000 */
[C---:B------:R-:W-:Y:S02]  /*0c70*/  SEL R11, R13.reuse, R11, P2 ;  /* 0x0000000b0d0b7207 */ /* 0x040fe40001000000 */
[----:B------:R-:W-:Y:S01]  /*0c80*/  SEL R9, R13, R9, P2 ;  /* 0x000000090d097207 */ /* 0x000fe20001000000 */
[----:B--2---:R0:W-:Y:S01]  /*0c90*/  STS.U8 [R15+UR4], R2 ;  /* 0x000000020f007988 */ /* 0x0041e20008000004 */
[----:B------:R-:W-:Y:S01]  /*0ca0*/  BAR.SYNC.DEFER_BLOCKING 0x0 ;  /* 0x0000000000007b1d */ /* 0x000fe20000010000 */
[----:B0-----:R-:W-:-:S05]  /*0cb0*/  IMAD R2, R4, 0x2710, R5 ;  /* 0x0000271004027824 */ /* 0x001fca00078e0205 */
        /* <DEDUP_REMOVED lines=11> */
[----:B--2---:R-:W-:-:S05]  /*0d70*/  IADD3 R0, PT, PT, R7, R3, R0 ;  /* 0x0000000307007210 */ /* 0x004fca0007ffe000 */
[----:B---3--:R-:W-:-:S05]  /*0d80*/  IMAD.IADD R0, R0, 0x1, R9 ;  /* 0x0000000100007824 */ /* 0x008fca00078e0209 */
[----:B------:R-:W-:-:S04]  /*0d90*/  SEL R3, R0, RZ, !P2 ;  /* 0x000000ff00037207 */ /* 0x000fc80005000000 */
[----:B------:R-:W-:-:S04]  /*0da0*/  LOP3.LUT R0, R3, 0xfffffffe, RZ, 0xc0, !PT ;  /* 0xfffffffe03007812 */ /* 0x000fc800078ec0ff */
[----:B------:R-:W-:Y:S02]  /*0db0*/  ISETP.NE.AND P1, PT, R0, 0x2, PT ;  /* 0x000000020000780c */ /* 0x000fe40003f25270 */
[----:B------:R-:W-:Y:S02]  /*0dc0*/  SHF.R.S32.HI R0, RZ, 0x1f, R2 ;  /* 0x0000001fff007819 */ /* 0x000fe40000011402 */
[----:B----4-:R-:W-:Y:S02]  /*0dd0*/  ISETP.NE.AND P1, PT, R13, RZ, !P1 ;  /* 0x000000ff0d00720c */ /* 0x010fe40004f25270 */
[----:B------:R-:W-:Y:S02]  /*0de0*/  SEL R2, R2, 0x5f5e100, !P2 ;  /* 0x05f5e10002027807 */ /* 0x000fe40005000000 */
[----:B------:R-:W-:Y:S02]  /*0df0*/  SEL R0, R0, RZ, !P2 ;  /* 0x000000ff00007207 */ /* 0x000fe40005000000 */
[----:B------:R-:W-:-:S07]  /*0e00*/  IADD3 R2, P2, PT, R2, UR8, RZ ;  /* 0x0000000802027c10 */ /* 0x000fce000ff5e0ff */
[----:B------:R-:W-:Y:S02]  /*0e10*/  @!P1 ISETP.NE.AND P3, PT, R3, 0x3, PT ;  /* 0x000000030300980c */ /* 0x000fe40003f65270 */
[----:B------:R-:W-:Y:S02]  /*0e20*/  IADD3.X R3, PT, PT, R0, UR9, RZ, P2, !PT ;  /* 0x0000000900037c10 */ /* 0x000fe400097fe4ff */
[----:B------:R-:W-:-:S04]  /*0e30*/  @!P1 ISETP.EQ.AND P0, PT, R13, RZ, !P3 ;  /* 0x000000ff0d00920c */ /* 0x000fc80005f02270 */
[----:B------:R-:W-:-:S05]  /*0e40*/  SEL R5, RZ, 0x1, !P0 ;  /* 0x00000001ff057807 */ /* 0x000fca0004000000 */
[----:B------:R-:W-:Y:S01]  /*0e50*/  STG.E.U8 desc[UR6][R2.64], R5 ;  /* 0x0000000502007986 */ /* 0x000fe2000c101106 */
[----:B------:R-:W-:Y:S06]  /*0e60*/  BAR.SYNC.DEFER_BLOCKING 0x0 ;  /* 0x0000000000007b1d */ /* 0x000fec0000010000 */
[----:B------:R-:W-:Y:S05]  /*0e70*/  EXIT ;  /* 0x000000000000794d */ /* 0x000fea0003800000 */
.L_x_7:
        /* <DEDUP_REMOVED lines=16> */
.L_x_33:


//--------------------- .text._Z7play_02Pbi       --------------------------
	.section	.text._Z7play_02Pbi,"ax",@progbits
	.align	128
        .global         _Z7play_02Pbi
        .type           _Z7play_02Pbi,@function
        .size           _Z7play_02Pbi,(.L_x_34 - _Z7play_02Pbi)
        .other          _Z7play_02Pbi,@"STO_CUDA_ENTRY STV_DEFAULT"
_Z7play_02Pbi:
.text._Z7play_02Pbi:
[----:B------:R-:W-:Y:S01]  /*0000*/  LDC R1, c[0x0][0x37c] ;  /* 0x0000df00ff017b82 */ /* 0x000fe20000000800 */
[----:B------:R-:W0:Y:S01]  /*0010*/  S2R R13, SR_TID.Y ;  /* 0x00000000000d7919 */ /* 0x000e220000002200 */
[----:B------:R-:W1:Y:S06]  /*0020*/  LDCU UR10, c[0x0][0x360] ;  /* 0x00006c00ff0a77ac */ /* 0x000e6c0008000800 */
[----:B------:R-:W2:Y:S01]  /*0030*/  S2UR UR4, SR_CTAID.Y ;  /* 0x00000000000479c3 */ /* 0x000ea20000002600 */
[----:B------:R-:W3:Y:S07]  /*0040*/  S2R R0, SR_TID.X ;  /* 0x0000000000007919 */ /* 0x000eee0000002100 */
[----:B------:R-:W2:Y:S08]  /*0050*/  LDC R7, c[0x0][0x364] ;  /* 0x0000d900ff077b82 */ /* 0x000eb00000000800 */
[----:B------:R-:W1:Y:S01]  /*0060*/  S2UR UR5, SR_CTAID.X ;  /* 0x00000000000579c3 */ /* 0x000e620000002500 */
[----:B--2---:R-:W-:-:S04]  /*0070*/  IMAD R12, R7, UR4, RZ ;  /* 0x00000004070c7c24 */ /* 0x004fc8000f8e02ff */
[----:B0-----:R-:W-:Y:S01]  /*0080*/  IMAD.IADD R5, R12, 0x1, R13 ;  /* 0x000000010c057824 */ /* 0x001fe200078e020d */
[----:B-1----:R-:W-:-:S04]  /*0090*/  UIMAD UR5, UR10, UR5, URZ ;  /* 0x000000050a0572a4 */ /* 0x002fc8000f8e02ff */
[----:B------:R-:W-:Y:S02]  /*00a0*/  ISETP.GT.U32.AND P0, PT, R5, 0x270f, PT ;  /* 0x0000270f0500780c */ /* 0x000fe40003f04070 */
[----:B---3--:R-:W-:-:S05]  /*00b0*/  VIADD R4, R0, UR5 ;  /* 0x0000000500047c36 */ /* 0x008fca0008000000 */
[----:B------:R-:W-:-:S13]  /*00c0*/  ISETP.GT.OR P0, PT, R4, 0x270f, P0 ;  /* 0x0000270f0400780c */ /* 0x000fda0000704670 */
[----:B------:R-:W-:Y:S05]  /*00d0*/  @P0 EXIT ;  /* 0x000000000000094d */ /* 0x000fea0003800000 */
[C---:B------:R-:W-:Y:S01]  /*00e0*/  IMAD R18, R7.reuse, UR10, RZ ;  /* 0x0000000a07127c24 */ /* 0x040fe2000f8e02ff */
[----:B------:R-:W-:Y:S01]  /*00f0*/  UIADD3 UR7, UPT, UPT, UR10, 0x2, URZ ;  /* 0x000000020a077890 */ /* 0x000fe2000fffe0ff */
[----:B------:R-:W-:Y:S02]  /*0100*/  VIADD R7, R7, 0x2 ;  /* 0x0000000207077836 */ /* 0x000fe40000000000 */
[----:B------:R-:W0:Y:S01]  /*0110*/  I2F.U32.RP R6, R18 ;  /* 0x0000001200067306 */ /* 0x000e220000209000 */
[----:B------:R-:W-:Y:S02]  /*0120*/  IADD3 R9, PT, PT, RZ, -R18, RZ ;  /* 0x80000012ff097210 */ /* 0x000fe40007ffe0ff */
[----:B------:R-:W-:Y:S01]  /*0130*/  IMAD R7, R7, UR7, R18 ;  /* 0x0000000707077c24 */ /* 0x000fe2000f8e0212 */
[----:B------:R-:W-:-:S03]  /*0140*/  ISETP.NE.U32.AND P2, PT, R18, RZ, PT ;  /* 0x000000ff1200720c */ /* 0x000fc60003f45070 */
[----:B------:R-:W-:Y:S01]  /*0150*/  VIADD R17, R7, 0xffffffff ;  /* 0xffffffff07117836 */ /* 0x000fe20000000000 */
[----:B0-----:R-:W0:Y:S02]  /*0160*/  MUFU.RCP R6, R6 ;  /* 0x0000000600067308 */ /* 0x001e240000001000 */
[----:B0-----:R-:W-:-:S06]  /*0170*/  VIADD R2, R6, 0xffffffe ;  /* 0x0ffffffe06027836 */ /* 0x001fcc0000000000 */
[----:B------:R0:W1:Y:S02]  /*0180*/  F2I.FTZ.U32.TRUNC.NTZ R3, R2 ;  /* 0x0000000200037305 */ /* 0x000064000021f000 */
[----:B0-----:R-:W-:Y:S02]  /*0190*/  IMAD.MOV.U32 R2, RZ, RZ, RZ ;  /* 0x000000ffff027224 */ /* 0x001fe400078e00ff */
[----:B-1----:R-:W-:-:S04]  /*01a0*/  IMAD R9, R9, R3, RZ ;  /* 0x0000000309097224 */ /* 0x002fc800078e02ff */
[----:B------:R-:W-:Y:S02]  /*01b0*/  IMAD.HI.U32 R8, R3, R9, R2 ;  /* 0x0000000903087227 */ /* 0x000fe400078e0002 */
[----:B------:R-:W0:Y:S04]  /*01c0*/  LDC R2, c[0x0][0x388] ;  /* 0x0000e200ff027b82 */ /* 0x000e280000000800 */
[----:B------:R-:W-:-:S05]  /*01d0*/  IMAD.HI.U32 R15, R8, R17, RZ ;  /* 0x00000011080f7227 */ /* 0x000fca00078e00ff */
[----:B------:R-:W-:-:S05]  /*01e0*/  IADD3 R3, PT, PT, -R15, RZ, RZ ;  /* 0x000000ff0f037210 */ /* 0x000fca0007ffe1ff */
[----:B------:R-:W-:-:S05]  /*01f0*/  IMAD R3, R18, R3, R17 ;  /* 0x0000000312037224 */ /* 0x000fca00078e0211 */
[----:B------:R-:W-:Y:S02]  /*0200*/  ISETP.GE.U32.AND P0, PT, R3, R18, PT ;  /* 0x000000120300720c */ /* 0x000fe40003f06070 */
[----:B0-----:R-:W-:-:S11]  /*0210*/  ISETP.GE.AND P3, PT, R2, 0x1, PT ;  /* 0x000000010200780c */ /* 0x001fd60003f66270 */
[----:B------:R-:W-:Y:S02]  /*0220*/  @P0 IMAD.IADD R3, R3, 0x1, -R18 ;  /* 0x0000000103030824 */ /* 0x000fe400078e0a12 */
[----:B------:R-:W-:-:S03]  /*0230*/  @P0 VIADD R15, R15, 0x1 ;  /* 0x000000010f0f0836 */ /* 0x000fc60000000000 */
[----:B------:R-:W-:-:S13]  /*0240*/  ISETP.GE.U32.AND P1, PT, R3, R18, PT ;  /* 0x000000120300720c */ /* 0x000fda0003f26070 */
[----:B------:R-:W-:Y:S01]  /*0250*/  @P1 VIADD R15, R15, 0x1 ;  /* 0x000000010f0f1836 */ /* 0x000fe20000000000 */
[----:B------:R-:W-:Y:S06]  /*0260*/  @!P3 EXIT ;  /* 0x000000000000b94d */ /* 0x000fec0003800000 */
[----:B------:R-:W0:Y:S01]  /*0270*/  S2UR UR6, SR_CgaCtaId ;  /* 0x00000000000679c3 */ /* 0x000e220000008800 */
[----:B------:R-:W-:Y:S01]  /*0280*/  @!P2 LOP3.LUT R15, RZ, R18, RZ, 0x33, !PT ;  /* 0x00000012ff0fa212 */ /* 0x000fe200078e33ff */
[----:B------:R-:W-:Y:S01]  /*0290*/  IMAD R16, R13, UR10, R0 ;  /* 0x0000000a0d107c24 */ /* 0x000fe2000f8e0200 */
[----:B------:R-:W1:Y:S01]  /*02a0*/  LDCU.64 UR12, c[0x0][0x380] ;  /* 0x00007000ff0c77ac */ /* 0x000e620008000a00 */
[----:B------:R-:W-:Y:S01]  /*02b0*/  IMAD R4, R5, 0x2710, R4 ;  /* 0x0000271005047824 */ /* 0x000fe200078e0204 */
[----:B------:R-:W-:Y:S01]  /*02c0*/  IADD3 R12, PT, PT, R12, -0x1, RZ ;  /* 0xffffffff0c0c7810 */ /* 0x000fe20007ffe0ff */
[----:B------:R-:W-:Y:S01]  /*02d0*/  IMAD R16, R16, R15, RZ ;  /* 0x0000000f10107224 */ /* 0x000fe200078e02ff */
[----:B------:R-:W-:Y:S01]  /*02e0*/  UMOV UR4, 0x400 ;  /* 0x0000040000047882 */ /* 0x000fe20000000000 */
[----:B------:R-:W-:Y:S01]  /*02f0*/  IMAD R13, R13, UR7, R0 ;  /* 0x000000070d0d7c24 */ /* 0x000fe2000f8e0200 */
[----:B------:R-:W2:Y:S01]  /*0300*/  LDCU.64 UR8, c[0x0][0x358] ;  /* 0x00006b00ff0877ac */ /* 0x000ea20008000a00 */
[----:B------:R-:W-:Y:S01]  /*0310*/  VIADD R14, R16, 0x1 ;  /* 0x00000001100e7836 */ /* 0x000fe20000000000 */
[----:B------:R-:W-:Y:S01]  /*0320*/  IADD3 R15, PT, PT, R15, R16, RZ ;  /* 0x000000100f0f7210 */ /* 0x000fe20007ffe0ff */
[----:B------:R-:W-:-:S03]  /*0330*/  IMAD.U32 R0, RZ, RZ, UR7 ;  /* 0x00000007ff007e24 */ /* 0x000fc6000f8e00ff */
[----:B------:R-:W-:-:S05]  /*0340*/  VIMNMX R3, PT, PT, R15, R14, !PT ;  /* 0x0000000e0f037248 */ /* 0x000fca0007fe0100 */
[----:B------:R-:W-:Y:S01]  /*0350*/  IMAD.IADD R3, R16, 0x1, -R3 ;  /* 0x0000000110037824 */ /* 0x000fe200078e0a03 */
[----:B-1----:R-:W-:Y:S01]  /*0360*/  IADD3 R2, P0, PT, R4, UR12, RZ ;  /* 0x0000000c04027c10 */ /* 0x002fe2000ff1e0ff */
[----:B0-----:R-:W-:-:S03]  /*0370*/  ULEA UR6, UR6, UR4, 0x18 ;  /* 0x0000000406067291 */ /* 0x001fc6000f8ec0ff */
[----:B------:R-:W-:Y:S02]  /*0380*/  ISETP.GT.U32.AND P2, PT, R3, -0x4, PT ;  /* 0xfffffffc0300780c */ /* 0x000fe40003f44070 */
[----:B------:R-:W-:Y:S01]  /*0390*/  LEA.HI.X.SX32 R3, R4, UR13, 0x1, P0 ;  /* 0x0000000d04037c11 */ /* 0x000fe200080f0eff */
[----:B------:R-:W-:Y:S01]  /*03a0*/  UMOV UR4, URZ ;  /* 0x000000ff00047c82 */ /* 0x000fe20008000000 */
[----:B--2---:R-:W-:-:S09]  /*03b0*/  IADD3 R0, PT, PT, R13, UR6, R0 ;  /* 0x000000060d007c10 */ /* 0x004fd2000fffe000 */
.L_x_13:
[----:B0-----:R-:W0:Y:S01]  /*03c0*/  LDCU UR11, c[0x0][0x388] ;  /* 0x00007100ff0b77ac */ /* 0x001e220008000800 */
[----:B------:R-:W-:Y:S01]  /*03d0*/  ISETP.GT.U32.AND P0, PT, R18, R17, PT ;  /* 0x000000111200720c */ /* 0x000fe20003f04070 */
[----:B------:R-:W-:-:S04]  /*03e0*/  UIADD3 UR4, UPT, UPT, UR4, 0x1, URZ ;  /* 0x0000000104047890 */ /* 0x000fc8000fffe0ff */
[----:B0-----:R-:W-:-:S08]  /*03f0*/  UISETP.NE.AND UP0, UPT, UR4, UR11, UPT ;  /* 0x0000000b0400728c */ /* 0x001fd0000bf05270 */
[----:B------:R-:W-:Y:S05]  /*0400*/  @P0 BRA `(.L_x_8) ;  /* 0x0000001000000947 */ /* 0x000fea0003800000 */
[----:B------:R-:W-:Y:S01]  /*0410*/  VIMNMX R5, PT, PT, R15, R14, !PT ;  /* 0x0000000e0f057248 */ /* 0x000fe20007fe0100 */
[----:B------:R-:W-:Y:S01]  /*0420*/  BSSY.RECONVERGENT B0, `(.L_x_9) ;  /* 0x0000072000007945 */ /* 0x000fe20003800200 */
[----:B------:R-:W-:-:S03]  /*0430*/  IMAD.MOV.U32 R20, RZ, RZ, R16 ;  /* 0x000000ffff147224 */ /* 0x000fc600078e0010 */
[----:B------:R-:W-:-:S05]  /*0440*/  IMAD.IADD R5, R5, 0x1, -R16 ;  /* 0x0000000105057824 */ /* 0x000fca00078e0a10 */
[----:B------:R-:W-:-:S04]  /*0450*/  LOP3.LUT R6, R5, 0x3, RZ, 0xc0, !PT ;  /* 0x0000000305067812 */ /* 0x000fc800078ec0ff */
[----:B------:R-:W-:-:S13]  /*0460*/  ISETP.NE.AND P0, PT, R6, RZ, PT ;  /* 0x000000ff0600720c */ /* 0x000fda0003f05270 */
[----:B------:R-:W-:Y:S05]  /*0470*/  @!P0 BRA `(.L_x_10) ;  /* 0x0000000400b08947 */ /* 0x000fea0003800000 */
[----:B------:R-:W0:Y:S01]  /*0480*/  I2F.U32.RP R8, UR7 ;  /* 0x0000000700087d06 */ /* 0x000e220008209000 */
[----:B------:R-:W-:-:S07]  /*0490*/  IADD3 R7, PT, PT, RZ, -UR7, RZ ;  /* 0x80000007ff077c10 */ /* 0x000fce000fffe0ff */
[----:B0-----:R-:W0:Y:S02]  /*04a0*/  MUFU.RCP R8, R8 ;  /* 0x0000000800087308 */ /* 0x001e240000001000 */
[----:B0-----:R-:W-:Y:S01]  /*04b0*/  VIADD R4, R8, 0xffffffe ;  /* 0x0ffffffe08047836 */ /* 0x001fe20000000000 */
[----:B------:R-:W-:-:S05]  /*04c0*/  LOP3.LUT R8, RZ, UR7, RZ, 0x33, !PT ;  /* 0x00000007ff087c12 */ /* 0x000fca000f8e33ff */
[----:B------:R0:W1:Y:S02]  /*04d0*/  F2I.FTZ.U32.TRUNC.NTZ R5, R4 ;  /* 0x0000000400057305 */ /* 0x000064000021f000 */
[----:B0-----:R-:W-:Y:S02]  /*04e0*/  IMAD.MOV.U32 R4, RZ, RZ, RZ ;  /* 0x000000ffff047224 */ /* 0x001fe400078e00ff */
[----:B-1----:R-:W-:-:S04]  /*04f0*/  IMAD R7, R7, R5, RZ ;  /* 0x0000000507077224 */ /* 0x002fc800078e02ff */
[----:B------:R-:W-:-:S06]  /*0500*/  IMAD.HI.U32 R7, R5, R7, R4 ;  /* 0x0000000705077227 */ /* 0x000fcc00078e0004 */
[----:B------:R-:W-:-:S04]  /*0510*/  IMAD.HI.U32 R5, R7, R16, RZ ;  /* 0x0000001007057227 */ /* 0x000fc800078e00ff */
[----:B------:R-:W-:-:S04]  /*0520*/  IMAD.MOV R9, RZ, RZ, -R5 ;  /* 0x000000ffff097224 */ /* 0x000fc800078e0a05 */
[----:B------:R-:W-:-:S05]  /*0530*/  IMAD R9, R9, UR7, R16 ;  /* 0x0000000709097c24 */ /* 0x000fca000f8e0210 */
[----:B------:R-:W-:-:S13]  /*0540*/  ISETP.GE.U32.AND P0, PT, R9, UR7, PT ;  /* 0x0000000709007c0c */ /* 0x000fda000bf06070 */
[----:B------:R-:W-:Y:S01]  /*0550*/  @P0 VIADD R9, R9, -UR7 ;  /* 0x8000000709090c36 */ /* 0x000fe20008000000 */
[----:B------:R-:W-:Y:S02]  /*0560*/  @P0 IADD3 R5, PT, PT, R5, 0x1, RZ ;  /* 0x0000000105050810 */ /* 0x000fe40007ffe0ff */
[----:B------:R-:W-:Y:S02]  /*0570*/  ISETP.NE.U32.AND P0, PT, RZ, UR7, PT ;  /* 0x00000007ff007c0c */ /* 0x000fe4000bf05070 */
[----:B------:R-:W-:-:S13]  /*0580*/  ISETP.GE.U32.AND P1, PT, R9, UR7, PT ;  /* 0x0000000709007c0c */ /* 0x000fda000bf26070 */
[----:B------:R-:W-:-:S05]  /*0590*/  @P1 VIADD R5, R5, 0x1 ;  /* 0x0000000105051836 */ /* 0x000fca0000000000 */
[----:B------:R-:W-:-:S05]  /*05a0*/  SEL R5, R8, R5, !P0 ;  /* 0x0000000508057207 */ /* 0x000fca0004000000 */
[----:B------:R-:W-:Y:S02]  /*05b0*/  IMAD R4, R5, UR7, RZ ;  /* 0x0000000705047c24 */ /* 0x000fe4000f8e02ff */
[----:B------:R-:W-:-:S03]  /*05c0*/  IMAD.IADD R5, R12, 0x1, R5 ;  /* 0x000000010c057824 */ /* 0x000fc600078e0205 */
[----:B------:R-:W-:Y:S01]  /*05d0*/  LOP3.LUT R9, RZ, R4, RZ, 0x33, !PT ;  /* 0x00000004ff097212 */ /* 0x000fe200078e33ff */
[----:B------:R-:W-:-:S03]  /*05e0*/  IMAD.HI R4, R5, 0x68db8bad, RZ ;  /* 0x68db8bad05047827 */ /* 0x000fc600078e02ff */
[----:B------:R-:W-:Y:S02]  /*05f0*/  IADD3 R10, PT, PT, R16, UR5, R9 ;  /* 0x00000005100a7c10 */ /* 0x000fe4000fffe009 */
[----:B------:R-:W-:-:S03]  /*0600*/  SHF.R.U32.HI R9, RZ, 0x1f, R4 ;  /* 0x0000001fff097819 */ /* 0x000fc60000011604 */
[----:B------:R-:W-:Y:S01]  /*0610*/  IMAD.HI R11, R10, 0x68db8bad, RZ ;  /* 0x68db8bad0a0b7827 */ /* 0x000fe200078e02ff */
[----:B------:R-:W-:-:S04]  /*0620*/  LEA.HI.SX32 R4, R4, R9, 0x14 ;  /* 0x0000000904047211 */ /* 0x000fc800078fa2ff */
[----:B------:R-:W-:Y:S01]  /*0630*/  SHF.R.U32.HI R20, RZ, 0x1f, R11 ;  /* 0x0000001fff147819 */ /* 0x000fe2000001160b */
[----:B------:R-:W-:Y:S02]  /*0640*/  IMAD R9, R4, -0x2710, R5 ;  /* 0xffffd8f004097824 */ /* 0x000fe400078e0205 */
[----:B------:R-:W0:Y:S01]  /*0650*/  LDC.64 R4, c[0x0][0x380] ;  /* 0x0000e000ff047b82 */ /* 0x000e220000000a00 */
[----:B------:R-:W-:Y:S02]  /*0660*/  LEA.HI.SX32 R11, R11, R20, 0x14 ;  /* 0x000000140b0b7211 */ /* 0x000fe400078fa2ff */
[----:B------:R-:W-:-:S03]  /*0670*/  ISETP.GE.AND P1, PT, R9, RZ, PT ;  /* 0x000000ff0900720c */ /* 0x000fc60003f26270 */
[----:B------:R-:W-:-:S05]  /*0680*/  IMAD R10, R11, -0x2710, R10 ;  /* 0xffffd8f00b0a7824 */ /* 0x000fca00078e020a */
[----:B------:R-:W-:-:S05]  /*0690*/  ISETP.GE.AND P3, PT, R10, RZ, PT ;  /* 0x000000ff0a00720c */ /* 0x000fca0003f66270 */
[----:B------:R-:W-:-:S08]  /*06a0*/  @!P1 VIADD R9, R9, 0x2710 ;  /* 0x0000271009099836 */ /* 0x000fd00000000000 */
[----:B------:R-:W-:-:S05]  /*06b0*/  @!P3 IADD3 R10, PT, PT, R10, 0x2710, RZ ;  /* 0x000027100a0ab810 */ /* 0x000fca0007ffe0ff */
[----:B------:R-:W-:-:S05]  /*06c0*/  IMAD R9, R9, 0x2710, R10 ;  /* 0x0000271009097824 */ /* 0x000fca00078e020a */
[----:B0-----:R-:W-:-:S05]  /*06d0*/  IADD3 R10, P1, PT, R9, R4, RZ ;  /* 0x00000004090a7210 */ /* 0x001fca0007f3e0ff */
[----:B------:R-:W-:-:S06]  /*06e0*/  IMAD.X R11, RZ, RZ, R5, P1 ;  /* 0x000000ffff0b7224 */ /* 0x000fcc00008e0605 */
[----:B------:R-:W2:Y:S01]  /*06f0*/  LDG.E.U8 R11, desc[UR8][R10.64] ;  /* 0x000000080a0b7981 */ /* 0x000ea2000c1e1100 */
[----:B------:R-:W-:Y:S01]  /*0700*/  ISETP.NE.AND P1, PT, R6, 0x1, PT ;  /* 0x000000010600780c */ /* 0x000fe20003f25270 */
[----:B------:R-:W-:Y:S02]  /*0710*/  IMAD.MOV.U32 R20, RZ, RZ, R14 ;  /* 0x000000ffff147224 */ /* 0x000fe400078e000e */
[----:B--2---:R0:W-:Y:S10]  /*0720*/  STS.U8 [R16+UR6], R11 ;  /* 0x0000000b10007988 */ /* 0x0041f40008000006 */
[----:B------:R-:W-:Y:S05]  /*0730*/  @!P1 BRA `(.L_x_10) ;  /* 0x0000000400009947 */ /* 0x000fea0003800000 */
[----:B------:R-:W-:-:S04]  /*0740*/  IMAD.HI.U32 R9, R7, R14, RZ ;  /* 0x0000000e07097227 */ /* 0x000fc800078e00ff */
[----:B0-----:R-:W-:-:S04]  /*0750*/  IMAD.MOV R11, RZ, RZ, -R9 ;  /* 0x000000ffff0b7224 */ /* 0x001fc800078e0a09 */
[----:B------:R-:W-:-:S05]  /*0760*/  IMAD R10, R11, UR7, R14 ;  /* 0x000000070b0a7c24 */ /* 0x000fca000f8e020e */
[----:B------:R-:W-:-:S13]  /*0770*/  ISETP.GE.U32.AND P1, PT, R10, UR7, PT ;  /* 0x000000070a007c0c */ /* 0x000fda000bf26070 */
[----:B------:R-:W-:Y:S01]  /*0780*/  @P1 IADD3 R10, PT, PT, R10, -UR7, RZ ;  /* 0x800000070a0a1c10 */ /* 0x000fe2000fffe0ff */
[----:B------:R-:W-:-:S03]  /*0790*/  @P1 VIADD R9, R9, 0x1 ;  /* 0x0000000109091836 */ /* 0x000fc60000000000 */
[----:B------:R-:W-:-:S13]  /*07a0*/  ISETP.GE.U32.AND P3, PT, R10, UR7, PT ;  /* 0x000000070a007c0c */ /* 0x000fda000bf66070 */
[----:B------:R-:W-:-:S05]  /*07b0*/  @P3 VIADD R9, R9, 0x1 ;  /* 0x0000000109093836 */ /* 0x000fca0000000000 */
[----:B------:R-:W-:-:S05]  /*07c0*/  SEL R9, R8, R9, !P0 ;  /* 0x0000000908097207 */ /* 0x000fca0004000000 */
[----:B------:R-:W-:Y:S01]  /*07d0*/  IMAD.MOV R11, RZ, RZ, -R9 ;  /* 0x000000ffff0b7224 */ /* 0x000fe200078e0a09 */
[----:B------:R-:W-:-:S03]  /*07e0*/  IADD3 R9, PT, PT, R12, R9, RZ ;  /* 0x000000090c097210 */ /* 0x000fc60007ffe0ff */
[----:B------:R-:W-:-:S04]  /*07f0*/  IMAD R10, R11, UR7, R16 ;  /* 0x000000070b0a7c24 */ /* 0x000fc8000f8e0210 */
[----:B------:R-:W-:Y:S02]  /*0800*/  VIADD R19, R10, UR5 ;  /* 0x000000050a137c36 */ /* 0x000fe40008000000 */
[----:B------:R-:W-:-:S04]  /*0810*/  IMAD.HI R10, R9, 0x68db8bad, RZ ;  /* 0x68db8bad090a7827 */ /* 0x000fc800078e02ff */
[----:B------:R-:W-:Y:S01]  /*0820*/  IMAD.HI R20, R19, 0x68db8bad, RZ ;  /* 0x68db8bad13147827 */ /* 0x000fe200078e02ff */
[----:B------:R-:W-:-:S04]  /*0830*/  SHF.R.U32.HI R11, RZ, 0x1f, R10 ;  /* 0x0000001fff0b7819 */ /* 0x000fc8000001160a */
[----:B------:R-:W-:Y:S02]  /*0840*/  SHF.R.U32.HI R21, RZ, 0x1f, R20 ;  /* 0x0000001fff157819 */ /* 0x000fe40000011614 */
[----:B------:R-:W-:Y:S02]  /*0850*/  LEA.HI.SX32 R10, R10, R11, 0x14 ;  /* 0x0000000b0a0a7211 */ /* 0x000fe400078fa2ff */
[----:B------:R-:W-:-:S03]  /*0860*/  LEA.HI.SX32 R20, R20, R21, 0x14 ;  /* 0x0000001514147211 */ /* 0x000fc600078fa2ff */
[----:B------:R-:W-:Y:S02]  /*0870*/  IMAD R9, R10, -0x2710, R9 ;  /* 0xffffd8f00a097824 */ /* 0x000fe400078e0209 */
[----:B------:R-:W-:-:S03]  /*0880*/  IMAD R20, R20, -0x2710, R19 ;  /* 0xffffd8f014147824 */ /* 0x000fc600078e0213 */
[----:B------:R-:W-:Y:S02]  /*0890*/  ISETP.GE.AND P1, PT, R9, RZ, PT ;  /* 0x000000ff0900720c */ /* 0x000fe40003f26270 */
[----:B------:R-:W-:-:S11]  /*08a0*/  ISETP.GE.AND P3, PT, R20, RZ, PT ;  /* 0x000000ff1400720c */ /* 0x000fd60003f66270 */
[----:B------:R-:W-:Y:S02]  /*08b0*/  @!P1 VIADD R9, R9, 0x2710 ;  /* 0x0000271009099836 */ /* 0x000fe40000000000 */
[----:B------:R-:W-:-:S04]  /*08c0*/  @!P3 VIADD R20, R20, 0x2710 ;  /* 0x000027101414b836 */ /* 0x000fc80000000000 */
[----:B------:R-:W-:-:S05]  /*08d0*/  IMAD R9, R9, 0x2710, R20 ;  /* 0x0000271009097824 */ /* 0x000fca00078e0214 */
[----:B------:R-:W-:-:S04]  /*08e0*/  IADD3 R10, P1, PT, R9, R4, RZ ;  /* 0x00000004090a7210 */ /* 0x000fc80007f3e0ff */
[----:B------:R-:W-:-:S06]  /*08f0*/  IADD3.X R11, PT, PT, RZ, R5, RZ, P1, !PT ;  /* 0x00000005ff0b7210 */ /* 0x000fcc0000ffe4ff */
[----:B------:R-:W2:Y:S01]  /*0900*/  LDG.E.U8 R11, desc[UR8][R10.64] ;  /* 0x000000080a0b7981 */ /* 0x000ea2000c1e1100 */
[----:B------:R-:W-:Y:S01]  /*0910*/  ISETP.NE.AND P1, PT, R6, 0x2, PT ;  /* 0x000000020600780c */ /* 0x000fe20003f25270 */
[----:B------:R-:W-:Y:S02]  /*0920*/  VIADD R20, R16, 0x2 ;  /* 0x0000000210147836 */ /* 0x000fe40000000000 */
[----:B--2---:R1:W-:Y:S10]  /*0930*/  STS.U8 [R16+UR6+0x1], R11 ;  /* 0x0000010b10007988 */ /* 0x0043f40008000006 */
[----:B------:R-:W-:Y:S05]  /*0940*/  @!P1 BRA `(.L_x_10) ;  /* 0x00000000007c9947 */ /* 0x000fea0003800000 */
[----:B------:R-:W-:-:S04]  /*0950*/  IMAD.HI.U32 R7, R7, R20, RZ ;  /* 0x0000001407077227 */ /* 0x000fc800078e00ff */
[----:B------:R-:W-:-:S04]  /*0960*/  IMAD.MOV R6, RZ, RZ, -R7 ;  /* 0x000000ffff067224 */ /* 0x000fc800078e0a07 */
[----:B------:R-:W-:-:S05]  /*0970*/  IMAD R6, R6, UR7, R20 ;  /* 0x0000000706067c24 */ /* 0x000fca000f8e0214 */
[----:B------:R-:W-:-:S13]  /*0980*/  ISETP.GE.U32.AND P1, PT, R6, UR7, PT ;  /* 0x0000000706007c0c */ /* 0x000fda000bf26070 */
[----:B------:R-:W-:Y:S01]  /*0990*/  @P1 VIADD R6, R6, -UR7 ;  /* 0x8000000706061c36 */ /* 0x000fe20008000000 */
[----:B------:R-:W-:-:S04]  /*09a0*/  @P1 IADD3 R7, PT, PT, R7, 0x1, RZ ;  /* 0x0000000107071810 */ /* 0x000fc80007ffe0ff */
[----:B------:R-:W-:-:S13]  /*09b0*/  ISETP.GE.U32.AND P3, PT, R6, UR7, PT ;  /* 0x0000000706007c0c */ /* 0x000fda000bf66070 */
[----:B------:R-:W-:-:S05]  /*09c0*/  @P3 VIADD R7, R7, 0x1 ;  /* 0x0000000107073836 */ /* 0x000fca0000000000 */
[----:B------:R-:W-:-:S05]  /*09d0*/  SEL R7, R8, R7, !P0 ;  /* 0x0000000708077207 */ /* 0x000fca0004000000 */
[----:B------:R-:W-:Y:S02]  /*09e0*/  IMAD R6, R7, UR7, RZ ;  /* 0x0000000707067c24 */ /* 0x000fe4000f8e02ff */
[----:B------:R-:W-:-:S03]  /*09f0*/  IMAD.IADD R7, R12, 0x1, R7 ;  /* 0x000000010c077824 */ /* 0x000fc600078e0207 */
[----:B------:R-:W-:-:S04]  /*0a00*/  LOP3.LUT R6, RZ, R6, RZ, 0x33, !PT ;  /* 0x00000006ff067212 */ /* 0x000fc800078e33ff */
[----:B------:R-:W-:Y:S01]  /*0a10*/  IADD3 R8, PT, PT, R20, UR5, R6 ;  /* 0x0000000514087c10 */ /* 0x000fe2000fffe006 */
[----:B------:R-:W-:-:S04]  /*0a20*/  IMAD.HI R6, R7, 0x68db8bad, RZ ;  /* 0x68db8bad07067827 */ /* 0x000fc800078e02ff */
[----:B------:R-:W-:Y:S01]  /*0a30*/  IMAD.HI R10, R8, 0x68db8bad, RZ ;  /* 0x68db8bad080a7827 */ /* 0x000fe200078e02ff */
[----:B------:R-:W-:-:S04]  /*0a40*/  SHF.R.U32.HI R9, RZ, 0x1f, R6 ;  /* 0x0000001fff097819 */ /* 0x000fc80000011606 */
[----:B-1----:R-:W-:Y:S02]  /*0a50*/  SHF.R.U32.HI R11, RZ, 0x1f, R10 ;  /* 0x0000001fff0b7819 */ /* 0x002fe4000001160a */
[----:B------:R-:W-:Y:S02]  /*0a60*/  LEA.HI.SX32 R6, R6, R9, 0x14 ;  /* 0x0000000906067211 */ /* 0x000fe400078fa2ff */
[----:B------:R-:W-:-:S03]  /*0a70*/  LEA.HI.SX32 R11, R10, R11, 0x14 ;  /* 0x0000000b0a0b7211 */ /* 0x000fc600078fa2ff */
[----:B------:R-:W-:Y:S02]  /*0a80*/  IMAD R6, R6, -0x2710, R7 ;  /* 0xffffd8f006067824 */ /* 0x000fe400078e0207 */
[----:B------:R-:W-:-:S03]  /*0a90*/  IMAD R11, R11, -0x2710, R8 ;  /* 0xffffd8f00b0b7824 */ /* 0x000fc600078e0208 */
[----:B------:R-:W-:Y:S02]  /*0aa0*/  ISETP.GE.AND P0, PT, R6, RZ, PT ;  /* 0x000000ff0600720c */ /* 0x000fe40003f06270 */
[----:B------:R-:W-:-:S11]  /*0ab0*/  ISETP.GE.AND P1, PT, R11, RZ, PT ;  /* 0x000000ff0b00720c */ /* 0x000fd60003f26270 */
[----:B------:R-:W-:Y:S02]  /*0ac0*/  @!P0 VIADD R6, R6, 0x2710 ;  /* 0x0000271006068836 */ /* 0x000fe40000000000 */
[----:B------:R-:W-:-:S05]  /*0ad0*/  @!P1 IADD3 R11, PT, PT, R11, 0x2710, RZ ;  /* 0x000027100b0b9810 */ /* 0x000fca0007ffe0ff */
[----:B------:R-:W-:-:S05]  /*0ae0*/  IMAD R11, R6, 0x2710, R11 ;  /* 0x00002710060b7824 */ /* 0x000fca00078e020b */
[----:B------:R-:W-:-:S05]  /*0af0*/  IADD3 R4, P0, PT, R11, R4, RZ ;  /* 0x000000040b047210 */ /* 0x000fca0007f1e0ff */
[----:B------:R-:W-:-:S06]  /*0b00*/  IMAD.X R5, RZ, RZ, R5, P0 ;  /* 0x000000ffff057224 */ /* 0x000fcc00000e0605 */
[----:B------:R-:W2:Y:S01]  /*0b10*/  LDG.E.U8 R5, desc[UR8][R4.64] ;  /* 0x0000000804057981 */ /* 0x000ea2000c1e1100 */
[----:B------:R-:W-:-:S03]  /*0b20*/  VIADD R20, R16, 0x3 ;  /* 0x0000000310147836 */ /* 0x000fc60000000000 */
[----:B--2---:R2:W-:Y:S04]  /*0b30*/  STS.U8 [R16+UR6+0x2], R5 ;  /* 0x0000020510007988 */ /* 0x0045e80008000006 */
.L_x_10:
[----:B------:R-:W-:Y:S05]  /*0b40*/  BSYNC.RECONVERGENT B0 ;  /* 0x0000000000007941 */ /* 0x000fea0003800200 */
.L_x_9:
[----:B------:R-:W3:Y:S01]  /*0b50*/  LDCU.64 UR12, c[0x0][0x380] ;  /* 0x00007000ff0c77ac */ /* 0x000ee20008000a00 */
[----:B------:R-:W-:Y:S04]  /*0b60*/  BSSY.RECONVERGENT B0, `(.L_x_8) ;  /* 0x000008a000007945 */ /* 0x000fe80003800200 */
[----:B------:R-:W-:Y:S05]  /*0b70*/  @P2 BRA `(.L_x_11) ;  /* 0x0000000800202947 */ /* 0x000fea0003800000 */
[----:B------:R-:W4:Y:S01]  /*0b80*/  I2F.U32.RP R6, UR7 ;  /* 0x0000000700067d06 */ /* 0x000f220008209000 */
[----:B------:R-:W-:Y:S02]  /*0b90*/  IADD3 R19, PT, PT, RZ, -UR7, RZ ;  /* 0x80000007ff137c10 */ /* 0x000fe4000fffe0ff */
[----:B------:R-:W-:Y:S02]  /*0ba0*/  ISETP.NE.U32.AND P0, PT, RZ, UR7, PT ;  /* 0x00000007ff007c0c */ /* 0x000fe4000bf05070 */
[----:B------:R-:W-:-:S03]  /*0bb0*/  LOP3.LUT R21, RZ, UR7, RZ, 0x33, !PT ;  /* 0x00000007ff157c12 */ /* 0x000fc6000f8e33ff */
[----:B----4-:R-:W4:Y:S02]  /*0bc0*/  MUFU.RCP R6, R6 ;  /* 0x0000000600067308 */ /* 0x010f240000001000 */
[----:B----4-:R-:W-:-:S06]  /*0bd0*/  VIADD R4, R6, 0xffffffe ;  /* 0x0ffffffe06047836 */ /* 0x010fcc0000000000 */
[----:B--2---:R2:W4:Y:S02]  /*0be0*/  F2I.FTZ.U32.TRUNC.NTZ R5, R4 ;  /* 0x0000000400057305 */ /* 0x004524000021f000 */
[----:B--2---:R-:W-:Y:S02]  /*0bf0*/  IMAD.MOV.U32 R4, RZ, RZ, RZ ;  /* 0x000000ffff047224 */ /* 0x004fe400078e00ff */
[----:B----4-:R-:W-:-:S04]  /*0c00*/  IMAD R19, R19, R5, RZ ;  /* 0x0000000513137224 */ /* 0x010fc800078e02ff */
[----:B------:R-:W-:-:S07]  /*0c10*/  IMAD.HI.U32 R19, R5, R19, R4 ;  /* 0x0000001305137227 */ /* 0x000fce00078e0004 */
.L_x_12:
[C---:B------:R-:W-:Y:S01]  /*0c20*/  VIADD R4, R20.reuse, 0x2 ;  /* 0x0000000214047836 */ /* 0x040fe20000000000 */
[C---:B------:R-:W-:Y:S01]  /*0c30*/  IADD3 R10, PT, PT, R20.reuse, 0x3, RZ ;  /* 0x00000003140a7810 */ /* 0x040fe20007ffe0ff */
[----:B------:R-:W-:Y:S02]  /*0c40*/  VIADD R6, R20, 0x1 ;  /* 0x0000000114067836 */ /* 0x000fe40000000000 */
[----:B------:R-:W-:-:S04]  /*0c50*/  IMAD.HI.U32 R22, R19, R4, RZ ;  /* 0x0000000413167227 */ /* 0x000fc800078e00ff */
[----:B------:R-:W-:Y:S02]  /*0c60*/  IMAD.MOV R5, RZ, RZ, -R22 ;  /* 0x000000ffff057224 */ /* 0x000fe400078e0a16 */
[----:B------:R-:W-:-:S04]  /*0c70*/  IMAD.HI.U32 R24, R19, R10, RZ ;  /* 0x0000000a13187227 */ /* 0x000fc800078e00ff */
[----:B------:R-:W-:Y:S01]  /*0c80*/  IMAD R5, R5, UR7, R4 ;  /* 0x0000000705057c24 */ /* 0x000fe2000f8e0204 */
[----:B------:R-:W-:Y:S01]  /*0c90*/  IADD3 R9, PT, PT, -R24, RZ, RZ ;  /* 0x000000ff18097210 */ /* 0x000fe20007ffe1ff */
[----:B------:R-:W-:-:S03]  /*0ca0*/  IMAD.HI.U32 R8, R19, R6, RZ ;  /* 0x0000000613087227 */ /* 0x000fc600078e00ff */
[----:B------:R-:W-:Y:S01]  /*0cb0*/  ISETP.GE.U32.AND P5, PT, R5, UR7, PT ;  /* 0x0000000705007c0c */ /* 0x000fe2000bfa6070 */
[----:B------:R-:W-:Y:S02]  /*0cc0*/  IMAD.MOV R7, RZ, RZ, -R8 ;  /* 0x000000ffff077224 */ /* 0x000fe400078e0a08 */
[----:B------:R-:W-:Y:S02]  /*0cd0*/  IMAD R9, R9, UR7, R10 ;  /* 0x0000000709097c24 */ /* 0x000fe4000f8e020a */
[----:B------:R-:W-:Y:S02]  /*0ce0*/  IMAD R7, R7, UR7, R6 ;  /* 0x0000000707077c24 */ /* 0x000fe4000f8e0206 */
[----:B------:R-:W-:Y:S01]  /*0cf0*/  IMAD.HI.U32 R6, R19, R20, RZ ;  /* 0x0000001413067227 */ /* 0x000fe200078e00ff */
[----:B------:R-:W-:Y:S02]  /*0d00*/  ISETP.GE.U32.AND P1, PT, R9, UR7, PT ;  /* 0x0000000709007c0c */ /* 0x000fe4000bf26070 */
[----:B------:R-:W-:-:S03]  /*0d10*/  ISETP.GE.U32.AND P3, PT, R7, UR7, PT ;  /* 0x0000000707007c0c */ /* 0x000fc6000bf66070 */
[----:B------:R-:W-:Y:S01]  /*0d20*/  @P5 VIADD R5, R5, -UR7 ;  /* 0x8000000705055c36 */ /* 0x000fe20008000000 */
[----:B------:R-:W-:-:S04]  /*0d30*/  @P5 IADD3 R22, PT, PT, R22, 0x1, RZ ;  /* 0x0000000116165810 */ /* 0x000fc80007ffe0ff */
[----:B------:R-:W-:Y:S02]  /*0d40*/  ISETP.GE.U32.AND P6, PT, R5, UR7, PT ;  /* 0x0000000705007c0c */ /* 0x000fe4000bfc6070 */
[----:B------:R-:W-:Y:S01]  /*0d50*/  IADD3 R5, PT, PT, -R6, RZ, RZ ;  /* 0x000000ff06057210 */ /* 0x000fe20007ffe1ff */
[----:B------:R-:W-:Y:S02]  /*0d60*/  @P1 VIADD R9, R9, -UR7 ;  /* 0x8000000709091c36 */ /* 0x000fe40008000000 */
[----:B------:R-:W-:Y:S01]  /*0d70*/  @P3 VIADD R7, R7, -UR7 ;  /* 0x8000000707073c36 */ /* 0x000fe20008000000 */
[----:B------:R-:W-:Y:S01]  /*0d80*/  @P3 IADD3 R8, PT, PT, R8, 0x1, RZ ;  /* 0x0000000108083810 */ /* 0x000fe20007ffe0ff */
[----:B------:R-:W-:Y:S01]  /*0d90*/  IMAD R5, R5, UR7, R20 ;  /* 0x0000000705057c24 */ /* 0x000fe2000f8e0214 */
[----:B------:R-:W-:Y:S01]  /*0da0*/  ISETP.GE.U32.AND P4, PT, R9, UR7, PT ;  /* 0x0000000709007c0c */ /* 0x000fe2000bf86070 */
[----:B------:R-:W-:Y:S01]  /*0db0*/  @P1 VIADD R24, R24, 0x1 ;  /* 0x0000000118181836 */ /* 0x000fe20000000000 */
[----:B------:R-:W-:-:S03]  /*0dc0*/  ISETP.GE.U32.AND P5, PT, R7, UR7, PT ;  /* 0x0000000707007c0c */ /* 0x000fc6000bfa6070 */
[----:B------:R-:W-:Y:S01]  /*0dd0*/  @P6 VIADD R22, R22, 0x1 ;  /* 0x0000000116166836 */ /* 0x000fe20000000000 */
[----:B------:R-:W-:-:S04]  /*0de0*/  ISETP.GE.U32.AND P6, PT, R5, UR7, PT ;  /* 0x0000000705007c0c */ /* 0x000fc8000bfc6070 */
[----:B------:R-:W-:-:S03]  /*0df0*/  SEL R23, R21, R22, !P0 ;  /* 0x0000001615177207 */ /* 0x000fc60004000000 */
[----:B------:R-:W-:Y:S02]  /*0e00*/  @P4 VIADD R24, R24, 0x1 ;  /* 0x0000000118184836 */ /* 0x000fe40000000000 */
[----:B------:R-:W-:Y:S02]  /*0e10*/  @P5 VIADD R8, R8, 0x1 ;  /* 0x0000000108085836 */ /* 0x000fe40000000000 */
[----:B------:R-:W-:Y:S01]  /*0e20*/  IMAD R7, R23, UR7, RZ ;  /* 0x0000000717077c24 */ /* 0x000fe2000f8e02ff */
[----:B------:R-:W-:Y:S02]  /*0e30*/  SEL R9, R21, R24, !P0 ;  /* 0x0000001815097207 */ /* 0x000fe40004000000 */
[----:B------:R-:W-:Y:S02]  /*0e40*/  @P6 IADD3 R5, PT, PT, R5, -UR7, RZ ;  /* 0x8000000705056c10 */ /* 0x000fe4000fffe0ff */
[----:B01----:R-:W-:Y:S01]  /*0e50*/  SEL R11, R21, R8, !P0 ;  /* 0x00000008150b7207 */ /* 0x003fe20004000000 */
[----:B------:R-:W-:Y:S01]  /*0e60*/  IMAD R8, R9, UR7, RZ ;  /* 0x0000000709087c24 */ /* 0x000fe2000f8e02ff */
[----:B------:R-:W-:-:S02]  /*0e70*/  ISETP.GE.U32.AND P1, PT, R5, UR7, PT ;  /* 0x0000000705007c0c */ /* 0x000fc4000bf26070 */
[----:B------:R-:W-:Y:S01]  /*0e80*/  LOP3.LUT R5, RZ, R7, RZ, 0x33, !PT ;  /* 0x00000007ff057212 */ /* 0x000fe200078e33ff */
[C---:B------:R-:W-:Y:S01]  /*0e90*/  IMAD.IADD R7, R12.reuse, 0x1, R11 ;  /* 0x000000010c077824 */ /* 0x040fe200078e020b */
[----:B------:R-:W-:Y:S01]  /*0ea0*/  LOP3.LUT R25, RZ, R8, RZ, 0x33, !PT ;  /* 0x00000008ff197212 */ /* 0x000fe200078e33ff */
[----:B------:R-:W-:Y:S01]  /*0eb0*/  IMAD.IADD R8, R12, 0x1, R23 ;  /* 0x000000010c087824 */ /* 0x000fe200078e0217 */
[----:B------:R-:W-:Y:S01]  /*0ec0*/  IADD3 R4, PT, PT, R4, UR5, R5 ;  /* 0x0000000504047c10 */ /* 0x000fe2000fffe005 */
[----:B------:R-:W-:Y:S01]  /*0ed0*/  IMAD.HI R22, R7, 0x68db8bad, RZ ;  /* 0x68db8bad07167827 */ /* 0x000fe200078e02ff */
[----:B------:R-:W-:Y:S02]  /*0ee0*/  IADD3 R5, PT, PT, R10, UR5, R25 ;  /* 0x000000050a057c10 */ /* 0x000fe4000fffe019 */
[----:B------:R-:W-:Y:S01]  /*0ef0*/  @P6 IADD3 R6, PT, PT, R6, 0x1, RZ ;  /* 0x0000000106066810 */ /* 0x000fe20007ffe0ff */
[----:B------:R-:W-:Y:S01]  /*0f00*/  IMAD.MOV R25, RZ, RZ, -R11 ;  /* 0x000000ffff197224 */ /* 0x000fe200078e0a0b */
[----:B------:R-:W-:Y:S01]  /*0f10*/  SHF.R.U32.HI R11, RZ, 0x1f, R22 ;  /* 0x0000001fff0b7819 */ /* 0x000fe20000011616 */
[----:B------:R-:W-:Y:S01]  /*0f20*/  IMAD.HI R23, R8, 0x68db8bad, RZ ;  /* 0x68db8bad08177827 */ /* 0x000fe200078e02ff */
[----:B------:R-:W-:-:S02]  /*0f30*/  @P1 IADD3 R6, PT, PT, R6, 0x1, RZ ;  /* 0x0000000106061810 */ /* 0x000fc40007ffe0ff */
[----:B------:R-:W-:Y:S01]  /*0f40*/  LEA.HI.SX32 R24, R22, R11, 0x14 ;  /* 0x0000000b16187211 */ /* 0x000fe200078fa2ff */
[----:B------:R-:W-:Y:S01]  /*0f50*/  IMAD.IADD R10, R12, 0x1, R9 ;  /* 0x000000010c0a7824 */ /* 0x000fe200078e0209 */
[----:B------:R-:W-:Y:S01]  /*0f60*/  SHF.R.U32.HI R26, RZ, 0x1f, R23 ;  /* 0x0000001fff1a7819 */ /* 0x000fe20000011617 */
[----:B------:R-:W-:Y:S01]  /*0f70*/  IMAD R9, R25, UR7, R20 ;  /* 0x0000000719097c24 */ /* 0x000fe2000f8e0214 */
[----:B------:R-:W-:Y:S01]  /*0f80*/  SEL R11, R21, R6, !P0 ;  /* 0x00000006150b7207 */ /* 0x000fe20004000000 */
[----:B------:R-:W-:Y:S01]  /*0f90*/  IMAD.HI R22, R10, 0x68db8bad, RZ ;  /* 0x68db8bad0a167827 */ /* 0x000fe200078e02ff */
[----:B------:R-:W-:-:S03]  /*0fa0*/  LEA.HI.SX32 R25, R23, R26, 0x14 ;  /* 0x0000001a17197211 */ /* 0x000fc600078fa2ff */
[----:B------:R-:W-:Y:S01]  /*0fb0*/  VIADD R9, R9, UR5 ;  /* 0x0000000509097c36 */ /* 0x000fe20008000000 */
[----:B------:R-:W-:Y:S01]  /*0fc0*/  SHF.R.U32.HI R27, RZ, 0x1f, R22 ;  /* 0x0000001fff1b7819 */ /* 0x000fe20000011616 */
[----:B------:R-:W-:Y:S02]  /*0fd0*/  IMAD R6, R24, -0x2710, R7 ;  /* 0xffffd8f018067824 */ /* 0x000fe400078e0207 */
[----:B------:R-:W-:Y:S01]  /*0fe0*/  IMAD.HI R23, R9, 0x68db8bad, RZ ;  /* 0x68db8bad09177827 */ /* 0x000fe200078e02ff */
[----:B------:R-:W-:Y:S02]  /*0ff0*/  LEA.HI.SX32 R27, R22, R27, 0x14 ;  /* 0x0000001b161b7211 */ /* 0x000fe400078fa2ff */
[----:B------:R-:W-:Y:S01]  /*1000*/  ISETP.GE.AND P4, PT, R6, RZ, PT ;  /* 0x000000ff0600720c */ /* 0x000fe20003f86270 */
[----:B------:R-:W-:Y:S01]  /*1010*/  IMAD.IADD R7, R12, 0x1, R11 ;  /* 0x000000010c077824 */ /* 0x000fe200078e020b */
[----:B------:R-:W-:Y:S01]  /*1020*/  SHF.R.U32.HI R24, RZ, 0x1f, R23 ;  /* 0x0000001fff187819 */ /* 0x000fe20000011617 */
[----:B------:R-:W-:-:S02]  /*1030*/  IMAD R11, R11, UR7, RZ ;  /* 0x000000070b0b7c24 */ /* 0x000fc4000f8e02ff */
[----:B------:R-:W-:Y:S01]  /*1040*/  IMAD.HI R22, R7, 0x68db8bad, RZ ;  /* 0x68db8bad07167827 */ /* 0x000fe200078e02ff */
[----:B------:R-:W-:Y:S02]  /*1050*/  LEA.HI.SX32 R24, R23, R24, 0x14 ;  /* 0x0000001817187211 */ /* 0x000fe400078fa2ff */
[----:B------:R-:W-:Y:S01]  /*1060*/  LOP3.LUT R11, RZ, R11, RZ, 0x33, !PT ;  /* 0x0000000bff0b7212 */ /* 0x000fe200078e33ff */
[----:B------:R-:W-:Y:S01]  /*1070*/  IMAD R8, R25, -0x2710, R8 ;  /* 0xffffd8f019087824 */ /* 0x000fe200078e0208 */
[----:B------:R-:W-:Y:S01]  /*1080*/  SHF.R.U32.HI R25, RZ, 0x1f, R22 ;  /* 0x0000001fff197819 */ /* 0x000fe20000011616 */
[----:B------:R-:W-:Y:S01]  /*1090*/  IMAD.HI R23, R4, 0x68db8bad, RZ ;  /* 0x68db8bad04177827 */ /* 0x000fe200078e02ff */
[----:B------:R-:W-:Y:S02]  /*10a0*/  IADD3 R11, PT, PT, R20, UR5, R11 ;  /* 0x00000005140b7c10 */ /* 0x000fe4000fffe00b */
[----:B------:R-:W-:Y:S01]  /*10b0*/  LEA.HI.SX32 R22, R22, R25, 0x14 ;  /* 0x0000001916167211 */ /* 0x000fe200078fa2ff */
[----:B------:R-:W-:Y:S01]  /*10c0*/  IMAD R9, R24, -0x2710, R9 ;  /* 0xffffd8f018097824 */ /* 0x000fe200078e0209 */
[----:B------:R-:W-:Y:S01]  /*10d0*/  SHF.R.U32.HI R24, RZ, 0x1f, R23 ;  /* 0x0000001fff187819 */ /* 0x000fe20000011617 */
[----:B------:R-:W-:Y:S01]  /*10e0*/  IMAD.HI R25, R5, 0x68db8bad, RZ ;  /* 0x68db8bad05197827 */ /* 0x000fe200078e02ff */
[----:B------:R-:W-:-:S02]  /*10f0*/  ISETP.GE.AND P1, PT, R8, RZ, PT ;  /* 0x000000ff0800720c */ /* 0x000fc40003f26270 */
[----:B------:R-:W-:Y:S01]  /*1100*/  LEA.HI.SX32 R23, R23, R24, 0x14 ;  /* 0x0000001817177211 */ /* 0x000fe200078fa2ff */
[----:B------:R-:W-:Y:S01]  /*1110*/  IMAD.HI R24, R11, 0x68db8bad, RZ ;  /* 0x68db8bad0b187827 */ /* 0x000fe200078e02ff */
[----:B------:R-:W-:Y:S02]  /*1120*/  SHF.R.U32.HI R26, RZ, 0x1f, R25 ;  /* 0x0000001fff1a7819 */ /* 0x000fe40000011619 */
[----:B------:R-:W-:Y:S01]  /*1130*/  ISETP.GE.AND P6, PT, R9, RZ, PT ;  /* 0x000000ff0900720c */ /* 0x000fe20003fc6270 */
[----:B------:R-:W-:Y:S01]  /*1140*/  IMAD R10, R27, -0x2710, R10 ;  /* 0xffffd8f01b0a7824 */ /* 0x000fe200078e020a */
[----:B------:R-:W-:Y:S01]  /*1150*/  LEA.HI.SX32 R26, R25, R26, 0x14 ;  /* 0x0000001a191a7211 */ /* 0x000fe200078fa2ff */
[----:B------:R-:W-:Y:S01]  /*1160*/  IMAD R7, R22, -0x2710, R7 ;  /* 0xffffd8f016077824 */ /* 0x000fe200078e0207 */
[----:B------:R-:W-:Y:S01]  /*1170*/  SHF.R.U32.HI R25, RZ, 0x1f, R24 ;  /* 0x0000001fff197819 */ /* 0x000fe20000011618 */
[----:B------:R-:W-:Y:S01]  /*1180*/  IMAD R23, R23, -0x2710, R4 ;  /* 0xffffd8f017177824 */ /* 0x000fe200078e0204 */
[----:B------:R-:W-:Y:S01]  /*1190*/  ISETP.GE.AND P3, PT, R10, RZ, PT ;  /* 0x000000ff0a00720c */ /* 0x000fe20003f66270 */
[----:B------:R-:W-:Y:S01]  /*11a0*/  IMAD R5, R26, -0x2710, R5 ;  /* 0xffffd8f01a057824 */ /* 0x000fe200078e0205 */
[----:B------:R-:W-:Y:S01]  /*11b0*/  LEA.HI.SX32 R24, R24, R25, 0x14 ;  /* 0x0000001918187211 */ /* 0x000fe200078fa2ff */
[----:B------:R-:W-:Y:S01]  /*11c0*/  @!P1 VIADD R8, R8, 0x2710 ;  /* 0x0000271008089836 */ /* 0x000fe20000000000 */
[----:B------:R-:W-:-:S02]  /*11d0*/  @!P4 IADD3 R6, PT, PT, R6, 0x2710, RZ ;  /* 0x000027100606c810 */ /* 0x000fc40007ffe0ff */
[----:B------:R-:W-:Y:S01]  /*11e0*/  ISETP.GE.AND P5, PT, R5, RZ, PT ;  /* 0x000000ff0500720c */ /* 0x000fe20003fa6270 */
[----:B------:R-:W-:Y:S01]  /*11f0*/  IMAD R24, R24, -0x2710, R11 ;  /* 0xffffd8f018187824 */ /* 0x000fe200078e020b */
[----:B------:R-:W-:Y:S01]  /*1200*/  ISETP.GE.AND P4, PT, R23, RZ, PT ;  /* 0x000000ff1700720c */ /* 0x000fe20003f86270 */
[----:B------:R-:W-:Y:S01]  /*1210*/  @!P6 VIADD R9, R9, 0x2710 ;  /* 0x000027100909e836 */ /* 0x000fe20000000000 */
[----:B------:R-:W-:Y:S02]  /*1220*/  ISETP.GE.AND P6, PT, R7, RZ, PT ;  /* 0x000000ff0700720c */ /* 0x000fe40003fc6270 */
[----:B------:R-:W-:Y:S01]  /*1230*/  ISETP.GE.AND P1, PT, R24, RZ, PT ;  /* 0x000000ff1800720c */ /* 0x000fe20003f26270 */
[----:B------:R-:W-:Y:S01]  /*1240*/  IMAD R4, R6, 0x2710, R9 ;  /* 0x0000271006047824 */ /* 0x000fe200078e0209 */
[----:B------:R-:W-:-:S05]  /*1250*/  @!P3 IADD3 R10, PT, PT, R10, 0x2710, RZ ;  /* 0x000027100a0ab810 */ /* 0x000fca0007ffe0ff */
[----:B------:R-:W-:Y:S02]  /*1260*/  @!P5 VIADD R5, R5, 0x2710 ;  /* 0x000027100505d836 */ /* 0x000fe40000000000 */
[----:B------:R-:W-:Y:S02]  /*1270*/  @!P4 VIADD R23, R23, 0x2710 ;  /* 0x000027101717c836 */ /* 0x000fe40000000000 */
[----:B------:R-:W-:Y:S01]  /*1280*/  @!P6 IADD3 R7, PT, PT, R7, 0x2710, RZ ;  /* 0x000027100707e810 */ /* 0x000fe20007ffe0ff */
[----:B------:R-:W-:Y:S02]  /*1290*/  IMAD R5, R10, 0x2710, R5 ;  /* 0x000027100a057824 */ /* 0x000fe400078e0205 */
[----:B------:R-:W-:Y:S01]  /*12a0*/  @!P1 VIADD R24, R24, 0x2710 ;  /* 0x0000271018189836 */ /* 0x000fe20000000000 */
[----:B---3--:R-:W-:Y:S01]  /*12b0*/  IADD3 R4, P1, PT, R4, UR12, RZ ;  /* 0x0000000c04047c10 */ /* 0x008fe2000ff3e0ff */
[----:B------:R-:W-:Y:S01]  /*12c0*/  IMAD R6, R8, 0x2710, R23 ;  /* 0x0000271008067824 */ /* 0x000fe200078e0217 */
[----:B------:R-:W-:Y:S01]  /*12d0*/  IADD3 R8, P4, PT, R5, UR12, RZ ;  /* 0x0000000c05087c10 */ /* 0x000fe2000ff9e0ff */
[----:B------:R-:W-:-:S02]  /*12e0*/  IMAD R7, R7, 0x2710, R24 ;  /* 0x0000271007077824 */ /* 0x000fc400078e0218 */
[----:B------:R-:W-:Y:S01]  /*12f0*/  IMAD.X R5, RZ, RZ, UR13, P1 ;  /* 0x0000000dff057e24 */ /* 0x000fe200088e06ff */
[----:B------:R-:W-:Y:S01]  /*1300*/  IADD3 R6, P3, PT, R6, UR12, RZ ;  /* 0x0000000c06067c10 */ /* 0x000fe2000ff7e0ff */
[----:B------:R-:W-:Y:S01]  /*1310*/  IMAD.X R9, RZ, RZ, UR13, P4 ;  /* 0x0000000dff097e24 */ /* 0x000fe2000a0e06ff */
[----:B------:R-:W-:Y:S02]  /*1320*/  IADD3 R10, P1, PT, R7, UR12, RZ ;  /* 0x0000000c070a7c10 */ /* 0x000fe4000ff3e0ff */
[----:B------:R-:W-:Y:S01]  /*1330*/  IADD3.X R7, PT, PT, RZ, UR13, RZ, P3, !PT ;  /* 0x0000000dff077c10 */ /* 0x000fe20009ffe4ff */
[----:B------:R-:W2:Y:S02]  /*1340*/  LDG.E.U8 R5, desc[UR8][R4.64] ;  /* 0x0000000804057981 */ /* 0x000ea4000c1e1100 */
[----:B------:R-:W-:Y:S02]  /*1350*/  IMAD.X R11, RZ, RZ, UR13, P1 ;  /* 0x0000000dff0b7e24 */ /* 0x000fe400088e06ff */
[----:B------:R-:W3:Y:S04]  /*1360*/  LDG.E.U8 R9, desc[UR8][R8.64] ;  /* 0x0000000808097981 */ /* 0x000ee8000c1e1100 */
[----:B------:R-:W4:Y:S04]  /*1370*/  LDG.E.U8 R7, desc[UR8][R6.64] ;  /* 0x0000000806077981 */ /* 0x000f28000c1e1100 */
[----:B------:R-:W5:Y:S04]  /*1380*/  LDG.E.U8 R11, desc[UR8][R10.64] ;  /* 0x000000080a0b7981 */ /* 0x000f68000c1e1100 */
[----:B--2---:R-:W-:Y:S04]  /*1390*/  STS.U8 [R20+UR6+0x1], R5 ;  /* 0x0000010514007988 */ /* 0x004fe80008000006 */
[----:B---3--:R-:W-:Y:S04]  /*13a0*/  STS.U8 [R20+UR6+0x3], R9 ;  /* 0x0000030914007988 */ /* 0x008fe80008000006 */
[----:B----4-:R-:W-:Y:S04]  /*13b0*/  STS.U8 [R20+UR6+0x2], R7 ;  /* 0x0000020714007988 */ /* 0x010fe80008000006 */
[----:B-----5:R0:W-:Y:S02]  /*13c0*/  STS.U8 [R20+UR6], R11 ;  /* 0x0000000b14007988 */ /* 0x0201e40008000006 */
[----:B0-----:R-:W-:-:S04]  /*13d0*/  IADD3 R20, PT, PT, R20, 0x4, RZ ;  /* 0x0000000414147810 */ /* 0x001fc80007ffe0ff */
[----:B------:R-:W-:-:S13]  /*13e0*/  ISETP.GE.AND P1, PT, R20, R15, PT ;  /* 0x0000000f1400720c */ /* 0x000fda0003f26270 */
[----:B------:R-:W-:Y:S05]  /*13f0*/  @!P1 BRA `(.L_x_12) ;  /* 0xfffffff800089947 */ /* 0x000fea000383ffff */
.L_x_11:
[----:B---3--:R-:W-:Y:S05]  /*1400*/  BSYNC.RECONVERGENT B0 ;  /* 0x0000000000007941 */ /* 0x008fea0003800200 */
.L_x_8:
[----:B------:R-:W-:Y:S01]  /*1410*/  BAR.SYNC.DEFER_BLOCKING 0x0 ;  /* 0x0000000000007b1d */ /* 0x000fe20000010000 */
[----:B------:R-:W-:-:S05]  /*1420*/  PLOP3.LUT P0, PT, PT, PT, PT, 0x80, 0x8 ;  /* 0x000000000008781c */ /* 0x000fca0003f0f070 */
[----:B--2---:R-:W-:Y:S04]  /*1430*/  LDS.S8 R5, [R13+UR6] ;  /* 0x000000060d057984 */ /* 0x004fe80008000200 */
[----:B------:R-:W-:Y:S04]  /*1440*/  LDS.S8 R6, [R13+UR6+0x1] ;  /* 0x000001060d067984 */ /* 0x000fe80008000200 */
[----:B------:R-:W2:Y:S04]  /*1450*/  LDS.S8 R7, [R13+UR6+0x2] ;  /* 0x000002060d077984 */ /* 0x000ea80008000200 */
[----:B------:R-:W-:Y:S04]  /*1460*/  LDS.S8 R8, [R0] ;  /* 0x0000000000087984 */ /* 0x000fe80000000200 */
[----:B------:R-:W3:Y:S04]  /*1470*/  LDS.S8 R9, [R0+0x2] ;  /* 0x0000020000097984 */ /* 0x000ee80000000200 */
[----:B------:R-:W-:Y:S04]  /*1480*/  LDS.S8 R10, [R0+UR10+0x2] ;  /* 0x0000020a000a7984 */ /* 0x000fe80008000200 */
[----:B01----:R-:W0:Y:S04]  /*1490*/  LDS.S8 R11, [R0+UR10+0x3] ;  /* 0x0000030a000b7984 */ /* 0x003e280008000200 */
[----:B------:R-:W1:Y:S04]  /*14a0*/  LDS.S8 R20, [R0+UR10+0x4] ;  /* 0x0000040a00147984 */ /* 0x000e680008000200 */
[----:B------:R-:W4:Y:S01]  /*14b0*/  LDS.U8 R4, [R0+0x1] ;  /* 0x0000010000047984 */ /* 0x000f220000000000 */
[----:B--2---:R-:W-:-:S04]  /*14c0*/  IADD3 R5, PT, PT, R7, R6, R5 ;  /* 0x0000000607057210 */ /* 0x004fc80007ffe005 */
[----:B---3--:R-:W-:-:S04]  /*14d0*/  IADD3 R5, PT, PT, R9, R5, R8 ;  /* 0x0000000509057210 */ /* 0x008fc80007ffe008 */
[----:B0-----:R-:W-:-:S05]  /*14e0*/  IADD3 R5, PT, PT, R11, R5, R10 ;  /* 0x000000050b057210 */ /* 0x001fca0007ffe00a */
[----:B-1----:R-:W-:-:S05]  /*14f0*/  IMAD.IADD R5, R5, 0x1, R20 ;  /* 0x0000000105057824 */ /* 0x002fca00078e0214 */
        /* <DEDUP_REMOVED lines=10> */
.L_x_14:
        /* <DEDUP_REMOVED lines=14> */
.L_x_34:


//--------------------- .text._Z7play_01Pbi       --------------------------
	.section	.text._Z7play_01Pbi,"ax",@progbits
	.align	128
        .global         _Z7play_01Pbi
        .type           _Z7play_01Pbi,@function
        .size           _Z7play_01Pbi,(.L_x_35 - _Z7play_01Pbi)
        .other          _Z7play_01Pbi,@"STO_CUDA_ENTRY STV_DEFAULT"
_Z7play_01Pbi:
.text._Z7play_01Pbi:
        /* <DEDUP_REMOVED lines=17> */
[C---:B------:R-:W-:Y:S01]  /*0110*/  ISETP.NE.AND P4, PT, R3.reuse, 0x270f, PT ;  /* 0x0000270f0300780c */ /* 0x040fe20003f85270 */
[----:B------:R-:W-:Y:S01]  /*0120*/  IMAD.HI R5, R4, 0x68db8bad, RZ ;  /* 0x68db8bad04057827 */ /* 0x000fe200078e02ff */
[----:B------:R-:W-:Y:S02]  /*0130*/  ISETP.NE.AND P1, PT, R3, RZ, PT ;  /* 0x000000ff0300720c */ /* 0x000fe40003f25270 */
[----:B------:R-:W-:Y:S01]  /*0140*/  LOP3.LUT R20, R0, 0x3, RZ, 0xc0, !PT ;  /* 0x0000000300147812 */ /* 0x000fe200078ec0ff */
[----:B------:R-:W-:Y:S01]  /*0150*/  IMAD.HI R7, R2, 0x68db8bad, RZ ;  /* 0x68db8bad02077827 */ /* 0x000fe200078e02ff */
[----:B------:R-:W-:-:S03]  /*0160*/  SHF.R.U32.HI R6, RZ, 0x1f, R5 ;  /* 0x0000001fff067819 */ /* 0x000fc60000011605 */
[----:B------:R-:W-:Y:S01]  /*0170*/  IMAD.HI R10, R9, 0x68db8bad, RZ ;  /* 0x68db8bad090a7827 */ /* 0x000fe200078e02ff */
[----:B------:R-:W-:Y:S02]  /*0180*/  SHF.R.U32.HI R8, RZ, 0x1f, R7 ;  /* 0x0000001fff087819 */ /* 0x000fe40000011607 */
[----:B------:R-:W-:Y:S02]  /*0190*/  LEA.HI.SX32 R5, R5, R6, 0x14 ;  /* 0x0000000605057211 */ /* 0x000fe400078fa2ff */
[----:B------:R-:W-:Y:S02]  /*01a0*/  SHF.R.U32.HI R11, RZ, 0x1f, R10 ;  /* 0x0000001fff0b7819 */ /* 0x000fe4000001160a */
[----:B------:R-:W-:Y:S01]  /*01b0*/  LEA.HI.SX32 R7, R7, R8, 0x14 ;  /* 0x0000000807077211 */ /* 0x000fe200078fa2ff */
[----:B------:R-:W-:Y:S01]  /*01c0*/  IMAD R6, R5, -0x2710, R4 ;  /* 0xffffd8f005067824 */ /* 0x000fe200078e0204 */
[----:B------:R-:W-:Y:S01]  /*01d0*/  LEA.HI.SX32 R10, R10, R11, 0x14 ;  /* 0x0000000b0a0a7211 */ /* 0x000fe200078fa2ff */
[----:B------:R-:W-:-:S02]  /*01e0*/  IMAD R4, R3, 0x2710, RZ ;  /* 0x0000271003047824 */ /* 0x000fc400078e02ff */
[--C-:B------:R-:W-:Y:S01]  /*01f0*/  IMAD R8, R7, -0x2710, R2.reuse ;  /* 0xffffd8f007087824 */ /* 0x100fe200078e0202 */
[----:B------:R-:W-:Y:S01]  /*0200*/  ISETP.GE.AND P0, PT, R6, RZ, PT ;  /* 0x000000ff0600720c */ /* 0x000fe20003f06270 */
[----:B------:R-:W-:Y:S02]  /*0210*/  IMAD R10, R10, -0x2710, R9 ;  /* 0xffffd8f00a0a7824 */ /* 0x000fe400078e0209 */
[----:B------:R-:W-:Y:S01]  /*0220*/  VIADD R7, R4, 0x2710 ;  /* 0x0000271004077836 */ /* 0x000fe20000000000 */
[----:B------:R-:W-:Y:S01]  /*0230*/  ISETP.GE.AND P2, PT, R8, RZ, PT ;  /* 0x000000ff0800720c */ /* 0x000fe20003f46270 */
[----:B------:R-:W-:Y:S01]  /*0240*/  VIADD R5, R4, 0xffffd8f0 ;  /* 0xffffd8f004057836 */ /* 0x000fe20000000000 */
[----:B------:R-:W-:Y:S01]  /*0250*/  ISETP.GE.AND P3, PT, R10, RZ, PT ;  /* 0x000000ff0a00720c */ /* 0x000fe20003f66270 */
[----:B------:R-:W-:Y:S01]  /*0260*/  IMAD R4, R3, 0x2710, R2 ;  /* 0x0000271003047824 */ /* 0x000fe200078e0202 */
[----:B------:R-:W-:Y:S02]  /*0270*/  SEL R9, R7, RZ, P4 ;  /* 0x000000ff07097207 */ /* 0x000fe40002000000 */
[----:B------:R-:W-:-:S03]  /*0280*/  SEL R5, R5, 0x5f5b9f0, P1 ;  /* 0x05f5b9f005057807 */ /* 0x000fc60000800000 */
[----:B------:R-:W-:Y:S01]  /*0290*/  @!P0 VIADD R6, R6, 0x2710 ;  /* 0x0000271006068836 */ /* 0x000fe20000000000 */
[----:B0-----:R-:W-:-:S03]  /*02a0*/  IADD3 R2, P0, PT, R4, UR4, RZ ;  /* 0x0000000404027c10 */ /* 0x001fc6000ff1e0ff */
[----:B------:R-:W-:Y:S02]  /*02b0*/  @!P2 VIADD R8, R8, 0x2710 ;  /* 0x000027100808a836 */ /* 0x000fe40000000000 */
[----:B------:R-:W-:Y:S02]  /*02c0*/  @!P3 VIADD R10, R10, 0x2710 ;  /* 0x000027100a0ab836 */ /* 0x000fe40000000000 */
[--C-:B------:R-:W-:Y:S02]  /*02d0*/  IMAD.IADD R16, R6, 0x1, R9.reuse ;  /* 0x0000000106107824 */ /* 0x100fe400078e0209 */
[----:B------:R-:W-:Y:S02]  /*02e0*/  IMAD.IADD R7, R5, 0x1, R8 ;  /* 0x0000000105077824 */ /* 0x000fe400078e0208 */
[----:B------:R-:W-:Y:S02]  /*02f0*/  IMAD.IADD R13, R8, 0x1, R9 ;  /* 0x00000001080d7824 */ /* 0x000fe400078e0209 */
[----:B------:R-:W-:-:S02]  /*0300*/  IMAD R8, R3, 0x2710, R6 ;  /* 0x0000271003087824 */ /* 0x000fc400078e0206 */
[--C-:B------:R-:W-:Y:S01]  /*0310*/  IMAD R11, R3, 0x2710, R10.reuse ;  /* 0x00002710030b7824 */ /* 0x100fe200078e020a */
[----:B------:R-:W-:Y:S01]  /*0320*/  LEA.HI.X.SX32 R3, R4, UR5, 0x1, P0 ;  /* 0x0000000504037c11 */ /* 0x000fe200080f0eff */
[----:B------:R-:W-:Y:S01]  /*0330*/  IMAD.IADD R12, R6, 0x1, R5 ;  /* 0x00000001060c7824 */ /* 0x000fe200078e0205 */
[----:B------:R-:W-:Y:S01]  /*0340*/  IADD3 R16, P0, PT, R16, UR4, RZ ;  /* 0x0000000410107c10 */ /* 0x000fe2000ff1e0ff */
[----:B------:R-:W-:Y:S01]  /*0350*/  IMAD.IADD R5, R5, 0x1, R10 ;  /* 0x0000000105057824 */ /* 0x000fe200078e020a */
[----:B------:R-:W-:Y:S01]  /*0360*/  IADD3 R4, P6, PT, R7, UR4, RZ ;  /* 0x0000000407047c10 */ /* 0x000fe2000ffde0ff */
[----:B------:R-:W-:Y:S01]  /*0370*/  IMAD.IADD R9, R10, 0x1, R9 ;  /* 0x000000010a097824 */ /* 0x000fe200078e0209 */
[----:B------:R-:W-:Y:S01]  /*0380*/  IADD3 R6, P5, PT, R13, UR4, RZ ;  /* 0x000000040d067c10 */ /* 0x000fe2000ffbe0ff */
[----:B------:R-:W-:Y:S01]  /*0390*/  IMAD.X R17, RZ, RZ, UR5, P0 ;  /* 0x00000005ff117e24 */ /* 0x000fe200080e06ff */
[----:B------:R-:W-:Y:S02]  /*03a0*/  ISETP.GE.U32.AND P0, PT, R0, 0x4, PT ;  /* 0x000000040000780c */ /* 0x000fe40003f06070 */
[----:B------:R-:W-:Y:S01]  /*03b0*/  IADD3 R14, P1, PT, R5, UR4, RZ ;  /* 0x00000004050e7c10 */ /* 0x000fe2000ff3e0ff */
[----:B------:R-:W-:Y:S01]  /*03c0*/  IMAD.X R5, RZ, RZ, UR5, P6 ;  /* 0x00000005ff057e24 */ /* 0x000fe2000b0e06ff */
[----:B------:R-:W-:Y:S01]  /*03d0*/  IADD3 R8, P4, PT, R8, UR4, RZ ;  /* 0x0000000408087c10 */ /* 0x000fe2000ff9e0ff */
[----:B------:R-:W-:Y:S01]  /*03e0*/  IMAD.X R7, RZ, RZ, UR5, P5 ;  /* 0x00000005ff077e24 */ /* 0x000fe2000a8e06ff */
[----:B------:R-:W-:Y:S01]  /*03f0*/  IADD3 R10, P3, PT, R11, UR4, RZ ;  /* 0x000000040b0a7c10 */ /* 0x000fe2000ff7e0ff */
[----:B------:R-:W-:Y:S01]  /*0400*/  IMAD.X R15, RZ, RZ, UR5, P1 ;  /* 0x00000005ff0f7e24 */ /* 0x000fe200088e06ff */
[----:B------:R-:W-:-:S02]  /*0410*/  IADD3 R12, P2, PT, R12, UR4, RZ ;  /* 0x000000040c0c7c10 */ /* 0x000fc4000ff5e0ff */
[----:B------:R-:W-:Y:S01]  /*0420*/  IADD3 R18, P6, PT, R9, UR4, RZ ;  /* 0x0000000409127c10 */ /* 0x000fe2000ffde0ff */
[----:B------:R-:W-:Y:S02]  /*0430*/  IMAD.X R9, RZ, RZ, UR5, P4 ;  /* 0x00000005ff097e24 */ /* 0x000fe4000a0e06ff */
[----:B------:R-:W-:Y:S02]  /*0440*/  IMAD.X R11, RZ, RZ, UR5, P3 ;  /* 0x00000005ff0b7e24 */ /* 0x000fe400098e06ff */
[----:B------:R-:W-:Y:S01]  /*0450*/  IMAD.X R13, RZ, RZ, UR5, P2 ;  /* 0x00000005ff0d7e24 */ /* 0x000fe200090e06ff */
[----:B------:R-:W-:Y:S01]  /*0460*/  ISETP.NE.AND P2, PT, R20, RZ, PT ;  /* 0x000000ff1400720c */ /* 0x000fe20003f45270 */
[----:B------:R-:W-:Y:S01]  /*0470*/  IMAD.X R19, RZ, RZ, UR5, P6 ;  /* 0x00000005ff137e24 */ /* 0x000fe2000b0e06ff */
[----:B------:R-:W0:Y:S01]  /*0480*/  LDCU.64 UR4, c[0x0][0x358] ;  /* 0x00006b00ff0477ac */ /* 0x000e220008000a00 */
[----:B------:R-:W-:Y:S10]  /*0490*/  @!P0 BRA `(.L_x_15) ;  /* 0x0000000400848947 */ /* 0x000ff40003800000 */
[----:B------:R-:W-:-:S05]  /*04a0*/  LOP3.LUT R0, R0, 0x7ffffffc, RZ, 0xc0, !PT ;  /* 0x7ffffffc00007812 */ /* 0x000fca00078ec0ff */
[----:B------:R-:W-:-:S07]  /*04b0*/  IMAD.MOV R0, RZ, RZ, -R0 ;  /* 0x000000ffff007224 */ /* 0x000fce00078e0a00 */
.L_x_16:
[----:B01----:R-:W2:Y:S04]  /*04c0*/  LDG.E.S8 R21, desc[UR4][R12.64] ;  /* 0x000000040c157981 */ /* 0x003ea8000c1e1300 */
[----:B------:R-:W2:Y:S04]  /*04d0*/  LDG.E.S8 R22, desc[UR4][R4.64] ;  /* 0x0000000404167981 */ /* 0x000ea8000c1e1300 */
[----:B------:R-:W2:Y:S04]  /*04e0*/  LDG.E.S8 R23, desc[UR4][R14.64] ;  /* 0x000000040e177981 */ /* 0x000ea8000c1e1300 */
[----:B------:R-:W3:Y:S04]  /*04f0*/  LDG.E.S8 R24, desc[UR4][R8.64] ;  /* 0x0000000408187981 */ /* 0x000ee8000c1e1300 */
[----:B------:R-:W3:Y:S04]  /*0500*/  LDG.E.S8 R25, desc[UR4][R10.64] ;  /* 0x000000040a197981 */ /* 0x000ee8000c1e1300 */
[----:B------:R-:W4:Y:S01]  /*0510*/  LDG.E.S8 R27, desc[UR4][R18.64] ;  /* 0x00000004121b7981 */ /* 0x000f22000c1e1300 */
[----:B--2---:R-:W-:-:S03]  /*0520*/  IADD3 R21, PT, PT, R23, R22, R21 ;  /* 0x0000001617157210 */ /* 0x004fc60007ffe015 */
[----:B------:R-:W2:Y:S04]  /*0530*/  LDG.E.S8 R23, desc[UR4][R16.64] ;  /* 0x0000000410177981 */ /* 0x000ea8000c1e1300 */
[----:B------:R-:W2:Y:S01]  /*0540*/  LDG.E.S8 R22, desc[UR4][R6.64] ;  /* 0x0000000406167981 */ /* 0x000ea2000c1e1300 */
[----:B---3--:R-:W-:-:S03]  /*0550*/  IADD3 R24, PT, PT, R25, R21, R24 ;  /* 0x0000001519187210 */ /* 0x008fc60007ffe018 */
[----:B------:R-:W3:Y:S01]  /*0560*/  LDG.E.U8 R21, desc[UR4][R2.64] ;  /* 0x0000000402157981 */ /* 0x000ee2000c1e1100 */
[----:B------:R-:W-:Y:S01]  /*0570*/  BAR.SYNC.DEFER_BLOCKING 0x0 ;  /* 0x0000000000007b1d */ /* 0x000fe20000010000 */
[----:B------:R-:W-:Y:S02]  /*0580*/  PLOP3.LUT P0, PT, PT, PT, PT, 0x80, 0x8 ;  /* 0x000000000008781c */ /* 0x000fe40003f0f070 */
[----:B--2---:R-:W-:-:S05]  /*0590*/  IADD3 R22, PT, PT, R22, R24, R23 ;  /* 0x0000001816167210 */ /* 0x004fca0007ffe017 */
[----:B----4-:R-:W-:-:S05]  /*05a0*/  IMAD.IADD R22, R22, 0x1, R27 ;  /* 0x0000000116167824 */ /* 0x010fca00078e021b */
[----:B------:R-:W-:-:S04]  /*05b0*/  LOP3.LUT R23, R22, 0xfffffffe, RZ, 0xc0, !PT ;  /* 0xfffffffe16177812 */ /* 0x000fc800078ec0ff */
[----:B------:R-:W-:-:S04]  /*05c0*/  ISETP.NE.AND P1, PT, R23, 0x2, PT ;  /* 0x000000021700780c */ /* 0x000fc80003f25270 */
[----:B---3--:R-:W-:-:S13]  /*05d0*/  ISETP.NE.AND P1, PT, R21, RZ, !P1 ;  /* 0x000000ff1500720c */ /* 0x008fda0004f25270 */
[----:B------:R-:W-:-:S04]  /*05e0*/  @!P1 ISETP.NE.AND P3, PT, R22, 0x3, PT ;  /* 0x000000031600980c */ /* 0x000fc80003f65270 */
[----:B------:R-:W-:-:S04]  /*05f0*/  @!P1 ISETP.EQ.AND P0, PT, R21, RZ, !P3 ;  /* 0x000000ff1500920c */ /* 0x000fc80005f02270 */
[----:B------:R-:W-:-:S05]  /*0600*/  SEL R21, RZ, 0x1, !P0 ;  /* 0x00000001ff157807 */ /* 0x000fca0004000000 */
[----:B------:R0:W-:Y:S01]  /*0610*/  STG.E.U8 desc[UR4][R2.64], R21 ;  /* 0x0000001502007986 */ /* 0x0001e2000c101104 */
[----:B------:R-:W-:Y:S06]  /*0620*/  BAR.SYNC.DEFER_BLOCKING 0x0 ;  /* 0x0000000000007b1d */ /* 0x000fec0000010000 */
[----:B------:R-:W2:Y:S04]  /*0630*/  LDG.E.S8 R22, desc[UR4][R12.64] ;  /* 0x000000040c167981 */ /* 0x000ea8000c1e1300 */
[----:B------:R-:W2:Y:S04]  /*0640*/  LDG.E.S8 R23, desc[UR4][R4.64] ;  /* 0x0000000404177981 */ /* 0x000ea8000c1e1300 */
[----:B------:R-:W2:Y:S04]  /*0650*/  LDG.E.S8 R24, desc[UR4][R14.64] ;  /* 0x000000040e187981 */ /* 0x000ea8000c1e1300 */
[----:B------:R-:W3:Y:S04]  /*0660*/  LDG.E.S8 R25, desc[UR4][R8.64] ;  /* 0x0000000408197981 */ /* 0x000ee8000c1e1300 */
[----:B------:R-:W3:Y:S04]  /*0670*/  LDG.E.S8 R26, desc[UR4][R10.64] ;  /* 0x000000040a1a7981 */ /* 0x000ee8000c1e1300 */
[----:B------:R-:W4:Y:S04]  /*0680*/  LDG.E.S8 R27, desc[UR4][R18.64] ;  /* 0x00000004121b7981 */ /* 0x000f28000c1e1300 */
[----:B0-----:R-:W5:Y:S01]  /*0690*/  LDG.E.U8 R21, desc[UR4][R2.64] ;  /* 0x0000000402157981 */ /* 0x001f62000c1e1100 */
[----:B--2---:R-:W-:-:S03]  /*06a0*/  IADD3 R22, PT, PT, R24, R23, R22 ;  /* 0x0000001718167210 */ /* 0x004fc60007ffe016 */
[----:B------:R-:W2:Y:S04]  /*06b0*/  LDG.E.S8 R23, desc[UR4][R16.64] ;  /* 0x0000000410177981 */ /* 0x000ea8000c1e1300 */
[----:B------:R-:W2:Y:S01]  /*06c0*/  LDG.E.S8 R24, desc[UR4][R6.64] ;  /* 0x0000000406187981 */ /* 0x000ea2000c1e1300 */
[----:B---3--:R-:W-:Y:S01]  /*06d0*/  IADD3 R22, PT, PT, R26, R22, R25 ;  /* 0x000000161a167210 */ /* 0x008fe20007ffe019 */
[----:B------:R-:W-:Y:S01]  /*06e0*/  BAR.SYNC.DEFER_BLOCKING 0x0 ;  /* 0x0000000000007b1d */ /* 0x000fe20000010000 */
[----:B------:R-:W-:Y:S02]  /*06f0*/  PLOP3.LUT P0, PT, PT, PT, PT, 0x80, 0x8 ;  /* 0x000000000008781c */ /* 0x000fe40003f0f070 */
[----:B--2---:R-:W-:-:S05]  /*0700*/  IADD3 R22, PT, PT, R24, R22, R23 ;  /* 0x0000001618167210 */ /* 0x004fca0007ffe017 */
[----:B----4-:R-:W-:-:S05]  /*0710*/  IMAD.IADD R22, R22, 0x1, R27 ;  /* 0x0000000116167824 */ /* 0x010fca00078e021b */
[----:B------:R-:W-:-:S04]  /*0720*/  LOP3.LUT R23, R22, 0xfffffffe, RZ, 0xc0, !PT ;  /* 0xfffffffe16177812 */ /* 0x000fc800078ec0ff */
[----:B------:R-:W-:-:S04]  /*0730*/  ISETP.NE.AND P1, PT, R23, 0x2, PT ;  /* 0x000000021700780c */ /* 0x000fc80003f25270 */
[----:B-----5:R-:W-:-:S13]  /*0740*/  ISETP.NE.AND P1, PT, R21, RZ, !P1 ;  /* 0x000000ff1500720c */ /* 0x020fda0004f25270 */
        /* <DEDUP_REMOVED lines=39> */
[----:B------:R-:W-:Y:S01]  /*09c0*/  VIADD R0, R0, 0x4 ;  /* 0x0000000400007836 */ /* 0x000fe20000000000 */
        /* <DEDUP_REMOVED lines=9> */
[----:B------:R-:W-:Y:S02]  /*0a60*/  SEL R21, RZ, 0x1, !P0 ;  /* 0x00000001ff157807 */ /* 0x000fe40004000000 */
[----:B------:R-:W-:-:S03]  /*0a70*/  ISETP.NE.AND P0, PT, R0, RZ, PT ;  /* 0x000000ff0000720c */ /* 0x000fc60003f05270 */
[----:B------:R1:W-:Y:S01]  /*0a80*/  STG.E.U8 desc[UR4][R2.64], R21 ;  /* 0x0000001502007986 */ /* 0x0003e2000c101104 */
[----:B------:R-:W-:Y:S09]  /*0a90*/  BAR.SYNC.DEFER_BLOCKING 0x0 ;  /* 0x0000000000007b1d */ /* 0x000ff20000010000 */
[----:B------:R-:W-:Y:S05]  /*0aa0*/  @P0 BRA `(.L_x_16) ;  /* 0xfffffff800840947 */ /* 0x000fea000383ffff */
.L_x_15:
[----:B0-----:R-:W-:Y:S05]  /*0ab0*/  @!P2 EXIT ;  /* 0x000000000000a94d */ /* 0x001fea0003800000 */
[----:B------:R-:W-:-:S07]  /*0ac0*/  IMAD.MOV R20, RZ, RZ, -R20 ;  /* 0x000000ffff147224 */ /* 0x000fce00078e0a14 */
.L_x_17:
[----:B------:R-:W2:Y:S04]  /*0ad0*/  LDG.E.S8 R22, desc[UR4][R12.64] ;  /* 0x000000040c167981 */ /* 0x000ea8000c1e1300 */
[----:B------:R-:W2:Y:S04]  /*0ae0*/  LDG.E.S8 R23, desc[UR4][R4.64] ;  /* 0x0000000404177981 */ /* 0x000ea8000c1e1300 */
[----:B------:R-:W2:Y:S04]  /*0af0*/  LDG.E.S8 R24, desc[UR4][R14.64] ;  /* 0x000000040e187981 */ /* 0x000ea8000c1e1300 */
[----:B------:R-:W3:Y:S04]  /*0b00*/  LDG.E.S8 R26, desc[UR4][R8.64] ;  /* 0x00000004081a7981 */ /* 0x000ee8000c1e1300 */
[----:B------:R-:W3:Y:S04]  /*0b10*/  LDG.E.S8 R25, desc[UR4][R10.64] ;  /* 0x000000040a197981 */ /* 0x000ee8000c1e1300 */
[----:B01----:R-:W4:Y:S04]  /*0b20*/  LDG.E.S8 R21, desc[UR4][R16.64] ;  /* 0x0000000410157981 */ /* 0x003f28000c1e1300 */
[----:B------:R-:W4:Y:S04]  /*0b30*/  LDG.E.S8 R0, desc[UR4][R6.64] ;  /* 0x0000000406007981 */ /* 0x000f28000c1e1300 */
[----:B------:R-:W5:Y:S01]  /*0b40*/  LDG.E.S8 R27, desc[UR4][R18.64] ;  /* 0x00000004121b7981 */ /* 0x000f62000c1e1300 */
[----:B--2---:R-:W-:-:S03]  /*0b50*/  IADD3 R23, PT, PT, R24, R23, R22 ;  /* 0x0000001718177210 */ /* 0x004fc60007ffe016 */
[----:B------:R-:W2:Y:S01]  /*0b60*/  LDG.E.U8 R22, desc[UR4][R2.64] ;  /* 0x0000000402167981 */ /* 0x000ea2000c1e1100 */
[----:B---3--:R-:W-:-:S04]  /*0b70*/  IADD3 R23, PT, PT, R25, R23, R26 ;  /* 0x0000001719177210 */ /* 0x008fc80007ffe01a */
[----:B----4-:R-:W-:-:S05]  /*0b80*/  IADD3 R0, PT, PT, R0, R23, R21 ;  /* 0x0000001700007210 */ /* 0x010fca0007ffe015 */
[----:B-----5:R-:W-:-:S05]  /*0b90*/  IMAD.IADD R0, R0, 0x1, R27 ;  /* 0x0000000100007824 */ /* 0x020fca00078e021b */
[----:B------:R-:W-:Y:S01]  /*0ba0*/  LOP3.LUT R21, R0, 0xfffffffe, RZ, 0xc0, !PT ;  /* 0xfffffffe00157812 */ /* 0x000fe200078ec0ff */
[----:B------:R-:W-:Y:S03]  /*0bb0*/  BAR.SYNC.DEFER_BLOCKING 0x0 ;  /* 0x0000000000007b1d */ /* 0x000fe60000010000 */
[----:B------:R-:W-:Y:S01]  /*0bc0*/  ISETP.NE.AND P1, PT, R21, 0x2, PT ;  /* 0x000000021500780c */ /* 0x000fe20003f25270 */
[----:B------:R-:W-:Y:S01]  /*0bd0*/  VIADD R20, R20, 0x1 ;  /* 0x0000000114147836 */ /* 0x000fe20000000000 */
[----:B------:R-:W-:Y:S02]  /*0be0*/  PLOP3.LUT P0, PT, PT, PT, PT, 0x80, 0x8 ;  /* 0x000000000008781c */ /* 0x000fe40003f0f070 */
[----:B--2---:R-:W-:-:S13]  /*0bf0*/  ISETP.NE.AND P1, PT, R22, RZ, !P1 ;  /* 0x000000ff1600720c */ /* 0x004fda0004f25270 */
[----:B------:R-:W-:-:S04]  /*0c00*/  @!P1 ISETP.NE.AND P2, PT, R0, 0x3, PT ;  /* 0x000000030000980c */ /* 0x000fc80003f45270 */
[----:B------:R-:W-:-:S04]  /*0c10*/  @!P1 ISETP.EQ.AND P0, PT, R22, RZ, !P2 ;  /* 0x000000ff1600920c */ /* 0x000fc80005702270 */
[----:B------:R-:W-:Y:S02]  /*0c20*/  SEL R21, RZ, 0x1, !P0 ;  /* 0x00000001ff157807 */ /* 0x000fe40004000000 */
[----:B------:R-:W-:-:S03]  /*0c30*/  ISETP.NE.AND P0, PT, R20, RZ, PT ;  /* 0x000000ff1400720c */ /* 0x000fc60003f05270 */
[----:B------:R0:W-:Y:S01]  /*0c40*/  STG.E.U8 desc[UR4][R2.64], R21 ;  /* 0x0000001502007986 */ /* 0x0001e2000c101104 */
[----:B------:R-:W-:Y:S09]  /*0c50*/  BAR.SYNC.DEFER_BLOCKING 0x0 ;  /* 0x0000000000007b1d */ /* 0x000ff20000010000 */
[----:B------:R-:W-:Y:S05]  /*0c60*/  @P0 BRA `(.L_x_17) ;  /* 0xfffffffc00980947 */ /* 0x000fea000383ffff */
[----:B------:R-:W-:Y:S05]  /*0c70*/  EXIT ;  /* 0x000000000000794d */ /* 0x000fea0003800000 */
.L_x_18:
        /* <DEDUP_REMOVED lines=16> */
.L_x_35:


//--------------------- .text._Z10initializePbi   --------------------------
	.section	.text._Z10initializePbi,"ax",@progbits
	.align	128
        .global         _Z10initializePbi
        .type           _Z10initializePbi,@function
        .size           _Z10initializePbi,(.L_x_36 - _Z10initializePbi)
        .other          _Z10initializePbi,@"STO_CUDA_ENTRY STV_DEFAULT"
_Z10initializePbi:
.text._Z10initializePbi:
[----:B------:R-:W0:Y:S01]  /*0000*/  LDC R1, c[0x0][0x37c] ;  /* 0x0000df00ff017b82 */ /* 0x000e220000000800 */
[----:B------:R-:W1:Y:S07]  /*0010*/  S2R R0, SR_TID.Y ;  /* 0x0000000000007919 */ /* 0x000e6e0000002200 */
[----:B------:R-:W2:Y:S01]  /*0020*/  LDC R6, c[0x0][0x360] ;  /* 0x0000d800ff067b82 */ /* 0x000ea20000000800 */
[----:B0-----:R-:W-:Y:S01]  /*0030*/  VIADD R1, R1, 0xffffffd0 ;  /* 0xffffffd001017836 */ /* 0x001fe20000000000 */
[----:B------:R-:W2:Y:S06]  /*0040*/  S2R R3, SR_TID.X ;  /* 0x0000000000037919 */ /* 0x000eac0000002100 */
[----:B------:R-:W1:Y:S08]  /*0050*/  S2UR UR5, SR_CTAID.Y ;  /* 0x00000000000579c3 */ /* 0x000e700000002600 */
[----:B------:R-:W1:Y:S08]  /*0060*/  LDC R7, c[0x0][0x364] ;  /* 0x0000d900ff077b82 */ /* 0x000e700000000800 */
[----:B------:R-:W2:Y:S01]  /*0070*/  S2UR UR4, SR_CTAID.X ;  /* 0x00000000000479c3 */ /* 0x000ea20000002500 */
[----:B-1----:R-:W-:-:S05]  /*0080*/  IMAD R7, R7, UR5, R0 ;  /* 0x0000000507077c24 */ /* 0x002fca000f8e0200 */
[----:B------:R-:W-:Y:S01]  /*0090*/  ISETP.GT.U32.AND P0, PT, R7, 0x270f, PT ;  /* 0x0000270f0700780c */ /* 0x000fe20003f04070 */
[----:B--2---:R-:W-:-:S05]  /*00a0*/  IMAD R6, R6, UR4, R3 ;  /* 0x0000000406067c24 */ /* 0x004fca000f8e0203 */
[----:B------:R-:W-:-:S13]  /*00b0*/  ISETP.GT.OR P0, PT, R6, 0x270f, P0 ;  /* 0x0000270f0600780c */ /* 0x000fda0000704670 */
[----:B------:R-:W-:Y:S05]  /*00c0*/  @P0 EXIT ;  /* 0x000000000000094d */ /* 0x000fea0003800000 */
[----:B------:R-:W0:Y:S01]  /*00d0*/  LDC R2, c[0x0][0x388] ;  /* 0x0000e200ff027b82 */ /* 0x000e220000000800 */
[----:B------:R-:W-:Y:S01]  /*00e0*/  IMAD.MOV.U32 R11, RZ, RZ, -0x266e14b1 ;  /* 0xd991eb4fff0b7424 */ /* 0x000fe200078e00ff */
[----:B------:R-:W1:Y:S01]  /*00f0*/  LDCU.64 UR6, c[0x0][0x358] ;  /* 0x00006b00ff0677ac */ /* 0x000e620008000a00 */
[----:B------:R-:W-:Y:S01]  /*0100*/  IMAD R6, R7, 0x2710, R6 ;  /* 0x0000271007067824 */ /* 0x000fe200078e0206 */
[----:B------:R-:W-:Y:S01]  /*0110*/  BSSY.RECONVERGENT B0, `(.L_x_19) ;  /* 0x000025c000007945 */ /* 0x000fe20003800200 */
[C---:B0-----:R-:W-:Y:S02]  /*0120*/  LOP3.LUT R0, R2.reuse, 0xaad26b49, RZ, 0x3c, !PT ;  /* 0xaad26b4902007812 */ /* 0x041fe400078e3cff */
[----:B------:R-:W-:-:S03]  /*0130*/  ISETP.GT.AND P0, PT, R2, -0x1, PT ;  /* 0xffffffff0200780c */ /* 0x000fc60003f04270 */
[----:B------:R-:W-:Y:S01]  /*0140*/  IMAD R0, R0, 0x4182bed5, RZ ;  /* 0x4182bed500007824 */ /* 0x000fe200078e02ff */
[----:B------:R-:W-:Y:S02]  /*0150*/  SEL R11, R11, 0x8bf16996, P0 ;  /* 0x8bf169960b0b7807 */ /* 0x000fe40000000000 */
[----:B------:R-:W-:Y:S01]  /*0160*/  ISETP.NE.AND P0, PT, R6, RZ, PT ;  /* 0x000000ff0600720c */ /* 0x000fe20003f05270 */
[C---:B------:R-:W-:Y:S01]  /*0170*/  VIADD R5, R0.reuse, 0x583f19 ;  /* 0x00583f1900057836 */ /* 0x040fe20000000000 */
[C---:B------:R-:W-:Y:S01]  /*0180*/  LOP3.LUT R8, R0.reuse, 0x159a55e5, RZ, 0x3c, !PT ;  /* 0x159a55e500087812 */ /* 0x040fe200078e3cff */
[----:B------:R-:W-:Y:S01]  /*0190*/  VIADD R3, R0, 0x75bcd15 ;  /* 0x075bcd1500037836 */ /* 0x000fe20000000000 */
[C---:B------:R-:W-:Y:S01]  /*01a0*/  IADD3 R2, PT, PT, R11.reuse, 0x64f0c9, R0 ;  /* 0x0064f0c90b027810 */ /* 0x040fe20007ffe000 */
[C---:B------:R-:W-:Y:S01]  /*01b0*/  VIADD R9, R11.reuse, 0x1f123bb5 ;  /* 0x1f123bb50b097836 */ /* 0x040fe20000000000 */
[----:B------:R-:W-:Y:S02]  /*01c0*/  LOP3.LUT R4, R11, 0x5491333, RZ, 0x3c, !PT ;  /* 0x054913330b047812 */ /* 0x000fe400078e3cff */
[----:B------:R-:W-:Y:S01]  /*01d0*/  SHF.R.S32.HI R0, RZ, 0x1f, R6 ;  /* 0x0000001fff007819 */ /* 0x000fe20000011406 */
[----:B------:R0:W-:Y:S04]  /*01e0*/  STL.64 [R1], R2 ;  /* 0x0000000201007387 */ /* 0x0001e80000100a00 */
[----:B------:R0:W-:Y:S04]  /*01f0*/  STL.64 [R1+0x8], R8 ;  /* 0x0000080801007387 */ /* 0x0001e80000100a00 */
[----:B------:R0:W-:Y:S01]  /*0200*/  STL.64 [R1+0x10], R4 ;  /* 0x0000100401007387 */ /* 0x0001e20000100a00 */
[----:B-1----:R-:W-:Y:S05]  /*0210*/  @!P0 BRA `(.L_x_20) ;  /* 0x00000024002c8947 */ /* 0x002fea0003800000 */
[----:B------:R-:W-:Y:S02]  /*0220*/  IMAD.MOV.U32 R13, RZ, RZ, RZ ;  /* 0x000000ffff0d7224 */ /* 0x000fe400078e00ff */
[----:B------:R-:W-:Y:S02]  /*0230*/  IMAD.MOV.U32 R12, RZ, RZ, R6 ;  /* 0x000000ffff0c7224 */ /* 0x000fe400078e0006 */
[----:B------:R-:W-:-:S07]  /*0240*/  IMAD.MOV.U32 R7, RZ, RZ, R0 ;  /* 0x000000ffff077224 */ /* 0x000fce00078e0000 */
.L_x_29:
[----:B0-----:R-:W-:Y:S01]  /*0250*/  LOP3.LUT R2, R12, 0x3, RZ, 0xc0, !PT ;  /* 0x000000030c027812 */ /* 0x001fe200078ec0ff */
[----:B------:R-:W-:Y:S03]  /*0260*/  BSSY.RECONVERGENT B1, `(.L_x_21) ;  /* 0x0000240000017945 */ /* 0x000fe60003800200 */
[----:B------:R-:W-:-:S04]  /*0270*/  ISETP.NE.U32.AND P0, PT, R2, RZ, PT ;  /* 0x000000ff0200720c */ /* 0x000fc80003f05070 */
[----:B------:R-:W-:-:S13]  /*0280*/  ISETP.NE.AND.EX P0, PT, RZ, RZ, PT, P0 ;  /* 0x000000ffff00720c */ /* 0x000fda0003f05300 */
[----:B------:R-:W-:Y:S05]  /*0290*/  @!P0 BRA `(.L_x_22) ;  /* 0x0000002000f08947 */ /* 0x000fea0003800000 */
[----:B------:R-:W0:Y:S01]  /*02a0*/  LDC.64 R10, c[0x4][RZ] ;  /* 0x01000000ff0a7b82 */ /* 0x000e220000000a00 */
[----:B------:R-:W-:Y:S02]  /*02b0*/  CS2R R2, SRZ ;  /* 0x0000000000027805 */ /* 0x000fe4000001ff00 */
[----:B------:R-:W-:Y:S02]  /*02c0*/  CS2R R4, SRZ ;  /* 0x0000000000047805 */ /* 0x000fe4000001ff00 */
[----:B------:R-:W-:Y:S01]  /*02d0*/  CS2R R8, SRZ ;  /* 0x0000000000087805 */ /* 0x000fe2000001ff00 */
[----:B0-----:R-:W-:-:S07]  /*02e0*/  IMAD.WIDE.U32 R10, R13, 0xc80, R10 ;  /* 0x00000c800d0a7825 */ /* 0x001fce00078e000a */
.L_x_24:
[----:B------:R-:W-:-:S06]  /*02f0*/  IMAD R16, R2, 0x4, R1 ;  /* 0x0000000402107824 */ /* 0x000fcc00078e0201 */
[----:B------:R-:W5:Y:S01]  /*0300*/  LDL R16, [R16+0x4] ;  /* 0x0000040010107983 */ /* 0x000f620000100800 */
[----:B------:R-:W-:-:S05]  /*0310*/  UMOV UR4, URZ ;  /* 0x000000ff00047c82 */ /* 0x000fca0008000000 */
.L_x_23:
[----:B-----5:R-:W-:Y:S01]  /*0320*/  SHF.R.U32.HI R21, RZ, UR4, R16 ;  /* 0x00000004ff157c19 */ /* 0x020fe20008011610 */
[----:B------:R-:W-:-:S03]  /*0330*/  IMAD.SHL.U32 R14, R2, 0x20, RZ ;  /* 0x00000020020e7824 */ /* 0x000fc600078e00ff */
[----:B------:R-:W-:Y:S01]  /*0340*/  LOP3.LUT R15, R21, 0x1, RZ, 0xc0, !PT ;  /* 0x00000001150f7812 */ /* 0x000fe200078ec0ff */
[----:B------:R-:W-:-:S03]  /*0350*/  VIADD R14, R14, UR4 ;  /* 0x000000040e0e7c36 */ /* 0x000fc60008000000 */
[----:B------:R-:W-:Y:S01]  /*0360*/  ISETP.NE.U32.AND P0, PT, R15, 0x1, PT ;  /* 0x000000010f00780c */ /* 0x000fe20003f05070 */
[----:B------:R-:W-:-:S03]  /*0370*/  IMAD R15, R14, 0x5, RZ ;  /* 0x000000050e0f7824 */ /* 0x000fc600078e02ff */
[----:B------:R-:W-:Y:S01]  /*0380*/  R2P PR, R21, 0x7e ;  /* 0x0000007e15007804 */ /* 0x000fe20000000000 */
[----:B------:R-:W-:-:S08]  /*0390*/  IMAD.WIDE.U32 R14, R15, 0x4, R10 ;  /* 0x000000040f0e7825 */ /* 0x000fd000078e000a */
[----:B------:R-:W2:Y:S04]  /*03a0*/  @!P0 LDG.E R20, desc[UR6][R14.64+0x10] ;  /* 0x000010060e148981 */ /* 0x000ea8000c1e1900 */
[----:B------:R-:W3:Y:S04]  /*03b0*/  @P1 LDG.E R22, desc[UR6][R14.64+0x24] ;  /* 0x000024060e161981 */ /* 0x000ee8000c1e1900 */
[----:B------:R-:W4:Y:S04]  /*03c0*/  @P2 LDG.E R24, desc[UR6][R14.64+0x38] ;  /* 0x000038060e182981 */ /* 0x000f28000c1e1900 */
[----:B------:R-:W4:Y:S04]  /*03d0*/  @P3 LDG.E R26, desc[UR6][R14.64+0x4c] ;  /* 0x00004c060e1a3981 */ /* 0x000f28000c1e1900 */
[----:B------:R-:W4:Y:S04]  /*03e0*/  @P4 LDG.E R28, desc[UR6][R14.64+0x60] ;  /* 0x000060060e1c4981 */ /* 0x000f28000c1e1900 */
[----:B------:R-:W4:Y:S04]  /*03f0*/  @!P0 LDG.E R18, desc[UR6][R14.64] ;  /* 0x000000060e128981 */ /* 0x000f28000c1e1900 */
[----:B------:R-:W4:Y:S04]  /*0400*/  @!P0 LDG.E R17, desc[UR6][R14.64+0x4] ;  /* 0x000004060e118981 */ /* 0x000f28000c1e1900 */
[----:B------:R-:W4:Y:S04]  /*0410*/  @P5 LDG.E R19, desc[UR6][R14.64+0x74] ;  /* 0x000074060e135981 */ /* 0x000f28000c1e1900 */
[----:B------:R-:W4:Y:S04]  /*0420*/  @P1 LDG.E R23, desc[UR6][R14.64+0x20] ;  /* 0x000020060e171981 */ /* 0x000f28000c1e1900 */
[----:B------:R-:W4:Y:S01]  /*0430*/  @P3 LDG.E R25, desc[UR6][R14.64+0x48] ;  /* 0x000048060e193981 */ /* 0x000f22000c1e1900 */
[----:B--2---:R-:W-:-:S03]  /*0440*/  @!P0 LOP3.LUT R5, R5, R20, RZ, 0x3c, !PT ;  /* 0x0000001405058212 */ /* 0x004fc600078e3cff */
[----:B------:R-:W2:Y:S01]  /*0450*/  @P1 LDG.E R20, desc[UR6][R14.64+0x14] ;  /* 0x000014060e141981 */ /* 0x000ea2000c1e1900 */
[----:B---3--:R-:W-:-:S03]  /*0460*/  @P1 LOP3.LUT R5, R5, R22, RZ, 0x3c, !PT ;  /* 0x0000001605051212 */ /* 0x008fc600078e3cff */
[----:B------:R-:W3:Y:S01]  /*0470*/  @P1 LDG.E R22, desc[UR6][R14.64+0x1c] ;  /* 0x00001c060e161981 */ /* 0x000ee2000c1e1900 */
[----:B----4-:R-:W-:-:S03]  /*0480*/  @P2 LOP3.LUT R5, R5, R24, RZ, 0x3c, !PT ;  /* 0x0000001805052212 */ /* 0x010fc600078e3cff */
[----:B------:R-:W4:Y:S01]  /*0490*/  @P2 LDG.E R24, desc[UR6][R14.64+0x28] ;  /* 0x000028060e182981 */ /* 0x000f22000c1e1900 */
[----:B------:R-:W-:-:S03]  /*04a0*/  @P3 LOP3.LUT R5, R5, R26, RZ, 0x3c, !PT ;  /* 0x0000001a05053212 */ /* 0x000fc600078e3cff */
[----:B------:R-:W3:Y:S01]  /*04b0*/  @P6 LDG.E R26, desc[UR6][R14.64+0x88] ;  /* 0x000088060e1a6981 */ /* 0x000ee2000c1e1900 */
[----:B------:R-:W-:Y:S02]  /*04c0*/  @P4 LOP3.LUT R5, R5, R28, RZ, 0x3c, !PT ;  /* 0x0000001c05054212 */ /* 0x000fe400078e3cff */
[----:B------:R-:W-:Y:S02]  /*04d0*/  @!P0 LOP3.LUT R3, R3, R18, RZ, 0x3c, !PT ;  /* 0x0000001203038212 */ /* 0x000fe400078e3cff */
[----:B------:R-:W3:Y:S01]  /*04e0*/  @!P0 LDG.E R18, desc[UR6][R14.64+0x8] ;  /* 0x000008060e128981 */ /* 0x000ee2000c1e1900 */
[----:B------:R-:W-:-:S03]  /*04f0*/  @!P0 LOP3.LUT R8, R8, R17, RZ, 0x3c, !PT ;  /* 0x0000001108088212 */ /* 0x000fc600078e3cff */
[----:B------:R-:W3:Y:S01]  /*0500*/  @!P0 LDG.E R17, desc[UR6][R14.64+0xc] ;  /* 0x00000c060e118981 */ /* 0x000ee2000c1e1900 */
[----:B------:R-:W-:-:S03]  /*0510*/  @P5 LOP3.LUT R5, R5, R19, RZ, 0x3c, !PT ;  /* 0x0000001305055212 */ /* 0x000fc600078e3cff */
[----:B------:R-:W3:Y:S01]  /*0520*/  @P1 LDG.E R19, desc[UR6][R14.64+0x18] ;  /* 0x000018060e131981 */ /* 0x000ee2000c1e1900 */
[----:B--2---:R-:W-:-:S03]  /*0530*/  @P1 LOP3.LUT R3, R3, R20, RZ, 0x3c, !PT ;  /* 0x0000001403031212 */ /* 0x004fc600078e3cff */
[----:B------:R-:W2:Y:S01]  /*0540*/  @P3 LDG.E R20, desc[UR6][R14.64+0x3c] ;  /* 0x00003c060e143981 */ /* 0x000ea2000c1e1900 */
[----:B----4-:R-:W-:-:S03]  /*0550*/  @P2 LOP3.LUT R3, R3, R24, RZ, 0x3c, !PT ;  /* 0x0000001803032212 */ /* 0x010fc600078e3cff */
[----:B------:R-:W4:Y:S01]  /*0560*/  @P4 LDG.E R24, desc[UR6][R14.64+0x50] ;  /* 0x000050060e184981 */ /* 0x000f22000c1e1900 */
[----:B---3--:R-:W-:-:S03]  /*0570*/  @!P0 LOP3.LUT R9, R9, R18, RZ, 0x3c, !PT ;  /* 0x0000001209098212 */ /* 0x008fc600078e3cff */
[----:B------:R-:W3:Y:S01]  /*0580*/  @P2 LDG.E R18, desc[UR6][R14.64+0x30] ;  /* 0x000030060e122981 */ /* 0x000ee2000c1e1900 */
[----:B------:R-:W-:-:S03]  /*0590*/  @!P0 LOP3.LUT R4, R4, R17, RZ, 0x3c, !PT ;  /* 0x0000001104048212 */ /* 0x000fc600078e3cff */
[----:B------:R-:W3:Y:S01]  /*05a0*/  @P2 LDG.E R17, desc[UR6][R14.64+0x2c] ;  /* 0x00002c060e112981 */ /* 0x000ee2000c1e1900 */
[----:B------:R-:W-:-:S03]  /*05b0*/  @P1 LOP3.LUT R8, R8, R19, RZ, 0x3c, !PT ;  /* 0x0000001308081212 */ /* 0x000fc600078e3cff */
[----:B------:R-:W3:Y:S01]  /*05c0*/  @P2 LDG.E R19, desc[UR6][R14.64+0x34] ;  /* 0x000034060e132981 */ /* 0x000ee2000c1e1900 */
[----:B------:R-:W-:Y:S02]  /*05d0*/  @P1 LOP3.LUT R9, R9, R22, RZ, 0x3c, !PT ;  /* 0x0000001609091212 */ /* 0x000fe400078e3cff */
[----:B------:R-:W-:Y:S01]  /*05e0*/  @P1 LOP3.LUT R4, R4, R23, RZ, 0x3c, !PT ;  /* 0x0000001704041212 */ /* 0x000fe200078e3cff */
[----:B------:R-:W3:Y:S04]  /*05f0*/  @P3 LDG.E R22, desc[UR6][R14.64+0x44] ;  /* 0x000044060e163981 */ /* 0x000ee8000c1e1900 */
[----:B------:R-:W3:Y:S01]  /*0600*/  @P3 LDG.E R23, desc[UR6][R14.64+0x40] ;  /* 0x000040060e173981 */ /* 0x000ee2000c1e1900 */
[----:B--2---:R-:W-:-:S03]  /*0610*/  @P3 LOP3.LUT R3, R3, R20, RZ, 0x3c, !PT ;  /* 0x0000001403033212 */ /* 0x004fc600078e3cff */
[----:B------:R-:W2:Y:S01]  /*0620*/  @P5 LDG.E R20, desc[UR6][R14.64+0x64] ;  /* 0x000064060e145981 */ /* 0x000ea2000c1e1900 */
[----:B----4-:R-:W-:-:S03]  /*0630*/  @P4 LOP3.LUT R3, R3, R24, RZ, 0x3c, !PT ;  /* 0x0000001803034212 */ /* 0x010fc600078e3cff */
[----:B------:R-:W4:Y:S01]  /*0640*/  @P6 LDG.E R24, desc[UR6][R14.64+0x78] ;  /* 0x000078060e186981 */ /* 0x000f22000c1e1900 */
[----:B---3--:R-:W-:-:S03]  /*0650*/  @P2 LOP3.LUT R9, R9, R18, RZ, 0x3c, !PT ;  /* 0x0000001209092212 */ /* 0x008fc600078e3cff */
[----:B------:R-:W3:Y:S01]  /*0660*/  @P4 LDG.E R18, desc[UR6][R14.64+0x58] ;  /* 0x000058060e124981 */ /* 0x000ee2000c1e1900 */
[----:B------:R-:W-:-:S03]  /*0670*/  @P2 LOP3.LUT R8, R8, R17, RZ, 0x3c, !PT ;  /* 0x0000001108082212 */ /* 0x000fc600078e3cff */
[----:B------:R-:W3:Y:S01]  /*0680*/  @P4 LDG.E R17, desc[UR6][R14.64+0x54] ;  /* 0x000054060e114981 */ /* 0x000ee2000c1e1900 */
[----:B------:R-:W-:-:S03]  /*0690*/  @P2 LOP3.LUT R4, R4, R19, RZ, 0x3c, !PT ;  /* 0x0000001304042212 */ /* 0x000fc600078e3cff */
[----:B------:R-:W3:Y:S01]  /*06a0*/  @P4 LDG.E R19, desc[UR6][R14.64+0x5c] ;  /* 0x00005c060e134981 */ /* 0x000ee2000c1e1900 */
[----:B------:R-:W-:Y:S02]  /*06b0*/  @P3 LOP3.LUT R9, R9, R22, RZ, 0x3c, !PT ;  /* 0x0000001609093212 */ /* 0x000fe400078e3cff */
[----:B------:R-:W-:Y:S01]  /*06c0*/  @P3 LOP3.LUT R4, R4, R25, RZ, 0x3c, !PT ;  /* 0x0000001904043212 */ /* 0x000fe200078e3cff */
[----:B------:R-:W3:Y:S01]  /*06d0*/  @P5 LDG.E R22, desc[UR6][R14.64+0x6c] ;  /* 0x00006c060e165981 */ /* 0x000ee2000c1e1900 */
[----:B------:R-:W-:-:S03]  /*06e0*/  @P3 LOP3.LUT R8, R8, R23, RZ, 0x3c, !PT ;  /* 0x0000001708083212 */ /* 0x000fc600078e3cff */
[----:B------:R-:W3:Y:S04]  /*06f0*/  @P5 LDG.E R23, desc[UR6][R14.64+0x68] ;  /* 0x000068060e175981 */ /* 0x000ee8000c1e1900 */
[----:B------:R-:W3:Y:S01]  /*0700*/  @P5 LDG.E R25, desc[UR6][R14.64+0x70] ;  /* 0x000070060e195981 */ /* 0x000ee2000c1e1900 */
[----:B------:R-:W-:Y:S02]  /*0710*/  LOP3.LUT P0, RZ, R21, 0x80, RZ, 0xc0, !PT ;  /* 0x0000008015ff7812 */ /* 0x000fe4000780c0ff */
[----:B--2---:R-:W-:-:S11]  /*0720*/  @P5 LOP3.LUT R3, R3, R20, RZ, 0x3c, !PT ;  /* 0x0000001403035212 */ /* 0x004fd600078e3cff */
        /* <DEDUP_REMOVED lines=15> */
[----:B------:R-:W-:Y:S02]  /*0820*/  @P6 LOP3.LUT R5, R5, R26, RZ, 0x3c, !PT ;  /* 0x0000001a05056212 */ /* 0x000fe400078e3cff */
[----:B--2---:R-:W-:Y:S02]  /*0830*/  @P0 LOP3.LUT R3, R3, R20, RZ, 0x3c, !PT ;  /* 0x0000001403030212 */ /* 0x004fe400078e3cff */
[----:B----4-:R-:W-:Y:S02]  /*0840*/  @P0 LOP3.LUT R5, R5, R24, RZ, 0x3c, !PT ;  /* 0x0000001805050212 */ /* 0x010fe400078e3cff */
[----:B---3--:R-:W-:Y:S02]  /*0850*/  @P6 LOP3.LUT R9, R9, R18, RZ, 0x3c, !PT ;  /* 0x0000001209096212 */ /* 0x008fe400078e3cff */
[----:B------:R-:W-:Y:S02]  /*0860*/  @P6 LOP3.LUT R8, R8, R17, RZ, 0x3c, !PT ;  /* 0x0000001108086212 */ /* 0x000fe400078e3cff */
[----:B------:R-:W-:-:S02]  /*0870*/  @P6 LOP3.LUT R4, R4, R19, RZ, 0x3c, !PT ;  /* 0x0000001304046212 */ /* 0x000fc400078e3cff */
[----:B------:R-:W-:Y:S02]  /*0880*/  @P0 LOP3.LUT R9, R9, R22, RZ, 0x3c, !PT ;  /* 0x0000001609090212 */ /* 0x000fe400078e3cff */
[----:B------:R-:W-:Y:S02]  /*0890*/  @P0 LOP3.LUT R8, R8, R23, RZ, 0x3c, !PT ;  /* 0x0000001708080212 */ /* 0x000fe400078e3cff */
[----:B------:R-:W-:Y:S02]  /*08a0*/  @P0 LOP3.LUT R4, R4, R25, RZ, 0x3c, !PT ;  /* 0x0000001904040212 */ /* 0x000fe400078e3cff */
[----:B------:R-:W-:-:S13]  /*08b0*/  R2P PR, R21.B1, 0x7f ;  /* 0x0000007f15007804 */ /* 0x000fda0000001000 */
[----:B------:R-:W2:Y:S04]  /*08c0*/  @P0 LDG.E R18, desc[UR6][R14.64+0xa0] ;  /* 0x0000a0060e120981 */ /* 0x000ea8000c1e1900 */
[----:B------:R-:W3:Y:S04]  /*08d0*/  @P0 LDG.E R17, desc[UR6][R14.64+0xa4] ;  /* 0x0000a4060e110981 */ /* 0x000ee8000c1e1900 */
[----:B------:R-:W4:Y:S04]  /*08e0*/  @P0 LDG.E R20, desc[UR6][R14.64+0xa8] ;  /* 0x0000a8060e140981 */ /* 0x000f28000c1e1900 */
[----:B------:R-:W4:Y:S04]  /*08f0*/  @P0 LDG.E R19, desc[UR6][R14.64+0xac] ;  /* 0x0000ac060e130981 */ /* 0x000f28000c1e1900 */
[----:B------:R-:W4:Y:S04]  /*0900*/  @P0 LDG.E R22, desc[UR6][R14.64+0xb0] ;  /* 0x0000b0060e160981 */ /* 0x000f28000c1e1900 */
[----:B------:R-:W4:Y:S04]  /*0910*/  @P1 LDG.E R24, desc[UR6][R14.64+0xb4] ;  /* 0x0000b4060e181981 */ /* 0x000f28000c1e1900 */
[----:B------:R-:W4:Y:S04]  /*0920*/  @P1 LDG.E R26, desc[UR6][R14.64+0xbc] ;  /* 0x0000bc060e1a1981 */ /* 0x000f28000c1e1900 */
[----:B------:R-:W4:Y:S04]  /*0930*/  @P1 LDG.E R23, desc[UR6][R14.64+0xb8] ;  /* 0x0000b8060e171981 */ /* 0x000f28000c1e1900 */
[----:B------:R-:W4:Y:S04]  /*0940*/  @P1 LDG.E R28, desc[UR6][R14.64+0xc4] ;  /* 0x0000c4060e1c1981 */ /* 0x000f28000c1e1900 */
[----:B------:R-:W4:Y:S01]  /*0950*/  @P1 LDG.E R25, desc[UR6][R14.64+0xc0] ;  /* 0x0000c0060e191981 */ /* 0x000f22000c1e1900 */
[----:B--2---:R-:W-:-:S03]  /*0960*/  @P0 LOP3.LUT R3, R3, R18, RZ, 0x3c, !PT ;  /* 0x0000001203030212 */ /* 0x004fc600078e3cff */
[----:B------:R-:W2:Y:S01]  /*0970*/  @P2 LDG.E R18, desc[UR6][R14.64+0xc8] ;  /* 0x0000c8060e122981 */ /* 0x000ea2000c1e1900 */
[----:B---3--:R-:W-:-:S03]  /*0980*/  @P0 LOP3.LUT R8, R8, R17, RZ, 0x3c, !PT ;  /* 0x0000001108080212 */ /* 0x008fc600078e3cff */
[----:B------:R-:W3:Y:S01]  /*0990*/  @P2 LDG.E R17, desc[UR6][R14.64+0xcc] ;  /* 0x0000cc060e112981 */ /* 0x000ee2000c1e1900 */
[----:B----4-:R-:W-:-:S03]  /*09a0*/  @P0 LOP3.LUT R9, R9, R20, RZ, 0x3c, !PT ;  /* 0x0000001409090212 */ /* 0x010fc600078e3cff */
[----:B------:R-:W4:Y:S01]  /*09b0*/  @P3 LDG.E R20, desc[UR6][R14.64+0xec] ;  /* 0x0000ec060e143981 */ /* 0x000f22000c1e1900 */
[----:B------:R-:W-:-:S03]  /*09c0*/  @P0 LOP3.LUT R4, R4, R19, RZ, 0x3c, !PT ;  /* 0x0000001304040212 */ /* 0x000fc600078e3cff */
[----:B------:R-:W4:Y:S01]  /*09d0*/  @P2 LDG.E R19, desc[UR6][R14.64+0xd4] ;  /* 0x0000d4060e132981 */ /* 0x000f22000c1e1900 */
[----:B------:R-:W-:Y:S02]  /*09e0*/  @P0 LOP3.LUT R5, R5, R22, RZ, 0x3c, !PT ;  /* 0x0000001605050212 */ /* 0x000fe400078e3cff */
[----:B------:R-:W-:Y:S01]  /*09f0*/  LOP3.LUT P0, RZ, R21, 0x8000, RZ, 0xc0, !PT ;  /* 0x0000800015ff7812 */ /* 0x000fe2000780c0ff */
[----:B------:R-:W4:Y:S01]  /*0a00*/  @P2 LDG.E R22, desc[UR6][R14.64+0xd0] ;  /* 0x0000d0060e162981 */ /* 0x000f22000c1e1900 */
[----:B------:R-:W-:-:S03]  /*0a10*/  @P1 LOP3.LUT R3, R3, R24, RZ, 0x3c, !PT ;  /* 0x0000001803031212 */ /* 0x000fc600078e3cff */
[----:B------:R-:W4:Y:S01]  /*0a20*/  @P3 LDG.E R21, desc[UR6][R14.64+0xe0] ;  /* 0x0000e0060e153981 */ /* 0x000f22000c1e1900 */
[----:B------:R-:W-:-:S03]  /*0a30*/  @P1 LOP3.LUT R9, R9, R26, RZ, 0x3c, !PT ;  /* 0x0000001a09091212 */ /* 0x000fc600078e3cff */
[----:B------:R-:W4:Y:S01]  /*0a40*/  @P2 LDG.E R24, desc[UR6][R14.64+0xd8] ;  /* 0x0000d8060e182981 */ /* 0x000f22000c1e1900 */
[----:B------:R-:W-:-:S03]  /*0a50*/  @P1 LOP3.LUT R8, R8, R23, RZ, 0x3c, !PT ;  /* 0x0000001708081212 */ /* 0x000fc600078e3cff */
[----:B------:R-:W4:Y:S01]  /*0a60*/  @P3 LDG.E R26, desc[UR6][R14.64+0xdc] ;  /* 0x0000dc060e1a3981 */ /* 0x000f22000c1e1900 */
[----:B------:R-:W-:-:S03]  /*0a70*/  @P1 LOP3.LUT R5, R5, R28, RZ, 0x3c, !PT ;  /* 0x0000001c05051212 */ /* 0x000fc600078e3cff */
[----:B------:R-:W4:Y:S04]  /*0a80*/  @P3 LDG.E R28, desc[UR6][R14.64+0xe4] ;  /* 0x0000e4060e1c3981 */ /* 0x000f28000c1e1900 */
[----:B------:R-:W4:Y:S01]  /*0a90*/  @P3 LDG.E R23, desc[UR6][R14.64+0xe8] ;  /* 0x0000e8060e173981 */ /* 0x000f22000c1e1900 */
[----:B--2---:R-:W-:-:S03]  /*0aa0*/  @P2 LOP3.LUT R3, R3, R18, RZ, 0x3c, !PT ;  /* 0x0000001203032212 */ /* 0x004fc600078e3cff */
[----:B------:R-:W2:Y:S01]  /*0ab0*/  @P4 LDG.E R18, desc[UR6][R14.64+0xf0] ;  /* 0x0000f0060e124981 */ /* 0x000ea2000c1e1900 */
[----:B---3--:R-:W-:Y:S02]  /*0ac0*/  @P2 LOP3.LUT R8, R8, R17, RZ, 0x3c, !PT ;  /* 0x0000001108082212 */ /* 0x008fe400078e3cff */
[----:B------:R-:W-:Y:S01]  /*0ad0*/  @P1 LOP3.LUT R4, R4, R25, RZ, 0x3c, !PT ;  /* 0x0000001904041212 */ /* 0x000fe200078e3cff */
[----:B------:R-:W3:Y:S03]  /*0ae0*/  @P5 LDG.E R17, desc[UR6][R14.64+0x110] ;  /* 0x000110060e115981 */ /* 0x000ee6000c1e1900 */
[----:B----4-:R-:W-:Y:S02]  /*0af0*/  @P2 LOP3.LUT R4, R4, R19, RZ, 0x3c, !PT ;  /* 0x0000001304042212 */ /* 0x010fe400078e3cff */
[----:B------:R-:W4:Y:S01]  /*0b00*/  @P4 LDG.E R19, desc[UR6][R14.64+0xf4] ;  /* 0x0000f4060e134981 */ /* 0x000f22000c1e1900 */
        /* <DEDUP_REMOVED lines=12> */
[----:B--2---:R-:W-:-:S03]  /*0bd0*/  @P4 LOP3.LUT R3, R3, R18, RZ, 0x3c, !PT ;  /* 0x0000001203034212 */ /* 0x004fc600078e3cff */
[----:B------:R-:W2:Y:S01]  /*0be0*/  @P5 LDG.E R18, desc[UR6][R14.64+0x114] ;  /* 0x000114060e125981 */ /* 0x000ea2000c1e1900 */
[----:B------:R-:W-:-:S03]  /*0bf0*/  @P3 LOP3.LUT R5, R5, R20, RZ, 0x3c, !PT ;  /* 0x0000001405053212 */ /* 0x000fc600078e3cff */
[----:B------:R-:W2:Y:S01]  /*0c00*/  @P6 LDG.E R20, desc[UR6][R14.64+0x118] ;  /* 0x000118060e146981 */ /* 0x000ea2000c1e1900 */
[----:B----4-:R-:W-:-:S03]  /*0c10*/  @P4 LOP3.LUT R8, R8, R19, RZ, 0x3c, !PT ;  /* 0x0000001308084212 */ /* 0x010fc600078e3cff */
[----:B------:R-:W4:Y:S01]  /*0c20*/  @P6 LDG.E R19, desc[UR6][R14.64+0x11c] ;  /* 0x00011c060e136981 */ /* 0x000f22000c1e1900 */
[----:B---3--:R-:W-:-:S03]  /*0c30*/  @P4 LOP3.LUT R9, R9, R22, RZ, 0x3c, !PT ;  /* 0x0000001609094212 */ /* 0x008fc600078e3cff */
[----:B------:R-:W3:Y:S01]  /*0c40*/  @P6 LDG.E R22, desc[UR6][R14.64+0x120] ;  /* 0x000120060e166981 */ /* 0x000ee2000c1e1900 */
[----:B------:R-:W-:-:S03]  /*0c50*/  @P4 LOP3.LUT R4, R4, R21, RZ, 0x3c, !PT ;  /* 0x0000001504044212 */ /* 0x000fc600078e3cff */
[----:B------:R-:W3:Y:S01]  /*0c60*/  @P0 LDG.E R21, desc[UR6][R14.64+0x130] ;  /* 0x000130060e150981 */ /* 0x000ee2000c1e1900 */
[----:B------:R-:W-:Y:S02]  /*0c70*/  @P4 LOP3.LUT R5, R5, R24, RZ, 0x3c, !PT ;  /* 0x0000001805054212 */ /* 0x000fe400078e3cff */
[----:B------:R-:W-:Y:S01]  /*0c80*/  @P5 LOP3.LUT R4, R4, R17, RZ, 0x3c, !PT ;  /* 0x0000001104045212 */ /* 0x000fe200078e3cff */
[----:B------:R-:W3:Y:S01]  /*0c90*/  @P6 LDG.E R24, desc[UR6][R14.64+0x128] ;  /* 0x000128060e186981 */ /* 0x000ee2000c1e1900 */
[----:B------:R-:W-:-:S03]  /*0ca0*/  @P5 LOP3.LUT R3, R3, R26, RZ, 0x3c, !PT ;  /* 0x0000001a03035212 */ /* 0x000fc600078e3cff */
[----:B------:R-:W3:Y:S01]  /*0cb0*/  @P6 LDG.E R17, desc[UR6][R14.64+0x124] ;  /* 0x000124060e116981 */ /* 0x000ee2000c1e1900 */
[----:B------:R-:W-:-:S03]  /*0cc0*/  @P5 LOP3.LUT R9, R9, R28, RZ, 0x3c, !PT ;  /* 0x0000001c09095212 */ /* 0x000fc600078e3cff */
[----:B------:R-:W3:Y:S01]  /*0cd0*/  @P0 LDG.E R26, desc[UR6][R14.64+0x12c] ;  /* 0x00012c060e1a0981 */ /* 0x000ee2000c1e1900 */
[----:B------:R-:W-:-:S03]  /*0ce0*/  @P5 LOP3.LUT R8, R8, R23, RZ, 0x3c, !PT ;  /* 0x0000001708085212 */ /* 0x000fc600078e3cff */
[----:B------:R-:W3:Y:S04]  /*0cf0*/  @P0 LDG.E R28, desc[UR6][R14.64+0x13c] ;  /* 0x00013c060e1c0981 */ /* 0x000ee8000c1e1900 */
[----:B------:R-:W3:Y:S01]  /*0d00*/  @P0 LDG.E R23, desc[UR6][R14.64+0x138] ;  /* 0x000138060e170981 */ /* 0x000ee2000c1e1900 */
[----:B--2---:R-:W-:-:S03]  /*0d10*/  @P5 LOP3.LUT R5, R5, R18, RZ, 0x3c, !PT ;  /* 0x0000001205055212 */ /* 0x004fc600078e3cff */
[----:B------:R-:W2:Y:S01]  /*0d20*/  @P0 LDG.E R18, desc[UR6][R14.64+0x134] ;  /* 0x000134060e120981 */ /* 0x000ea2000c1e1900 */
[----:B------:R-:W-:-:S04]  /*0d30*/  UIADD3 UR4, UPT, UPT, UR4, 0x10, URZ ;  /* 0x0000001004047890 */ /* 0x000fc8000fffe0ff */
[----:B------:R-:W-:Y:S01]  /*0d40*/  UISETP.NE.AND UP0, UPT, UR4, 0x20, UPT ;  /* 0x000000200400788c */ /* 0x000fe2000bf05270 */
[----:B------:R-:W-:Y:S02]  /*0d50*/  @P6 LOP3.LUT R3, R3, R20, RZ, 0x3c, !PT ;  /* 0x0000001403036212 */ /* 0x000fe400078e3cff */
[----:B----4-:R-:W-:Y:S02]  /*0d60*/  @P6 LOP3.LUT R8, R8, R19, RZ, 0x3c, !PT ;  /* 0x0000001308086212 */ /* 0x010fe400078e3cff */
[----:B---3--:R-:W-:Y:S02]  /*0d70*/  @P6 LOP3.LUT R9, R9, R22, RZ, 0x3c, !PT ;  /* 0x0000001609096212 */ /* 0x008fe400078e3cff */
[----:B------:R-:W-:Y:S02]  /*0d80*/  @P0 LOP3.LUT R8, R8, R21, RZ, 0x3c, !PT ;  /* 0x0000001508080212 */ /* 0x000fe400078e3cff */
[----:B------:R-:W-:Y:S02]  /*0d90*/  @P6 LOP3.LUT R5, R5, R24, RZ, 0x3c, !PT ;  /* 0x0000001805056212 */ /* 0x000fe400078e3cff */
[----:B------:R-:W-:-:S02]  /*0da0*/  @P6 LOP3.LUT R4, R4, R17, RZ, 0x3c, !PT ;  /* 0x0000001104046212 */ /* 0x000fc400078e3cff */
[----:B------:R-:W-:Y:S02]  /*0db0*/  @P0 LOP3.LUT R3, R3, R26, RZ, 0x3c, !PT ;  /* 0x0000001a03030212 */ /* 0x000fe400078e3cff */
[----:B------:R-:W-:Y:S02]  /*0dc0*/  @P0 LOP3.LUT R5, R5, R28, RZ, 0x3c, !PT ;  /* 0x0000001c05050212 */ /* 0x000fe400078e3cff */
[----:B------:R-:W-:Y:S02]  /*0dd0*/  @P0 LOP3.LUT R4, R4, R23, RZ, 0x3c, !PT ;  /* 0x0000001704040212 */ /* 0x000fe400078e3cff */
[----:B--2---:R-:W-:Y:S01]  /*0de0*/  @P0 LOP3.LUT R9, R9, R18, RZ, 0x3c, !PT ;  /* 0x0000001209090212 */ /* 0x004fe200078e3cff */
[----:B------:R-:W-:Y:S06]  /*0df0*/  BRA.U UP0, `(.L_x_23) ;  /* 0xfffffff500487547 */ /* 0x000fec000b83ffff */
[----:B------:R-:W-:-:S05]  /*0e00*/  VIADD R2, R2, 0x1 ;  /* 0x0000000102027836 */ /* 0x000fca0000000000 */
[----:B------:R-:W-:-:S13]  /*0e10*/  ISETP.NE.AND P0, PT, R2, 0x5, PT ;  /* 0x000000050200780c */ /* 0x000fda0003f05270 */
[----:B------:R-:W-:Y:S05]  /*0e20*/  @P0 BRA `(.L_x_24) ;  /* 0xfffffff400300947 */ /* 0x000fea000383ffff */
[----:B------:R-:W-:Y:S01]  /*0e30*/  LOP3.LUT R2, R12, 0x3, RZ, 0xc0, !PT ;  /* 0x000000030c027812 */ /* 0x000fe200078ec0ff */
[----:B------:R0:W-:Y:S03]  /*0e40*/  STL.64 [R1+0x8], R8 ;  /* 0x0000080801007387 */ /* 0x0001e60000100a00 */
[----:B------:R-:W-:Y:S01]  /*0e50*/  ISETP.NE.U32.AND P0, PT, R2, 0x1, PT ;  /* 0x000000010200780c */ /* 0x000fe20003f05070 */
[----:B------:R0:W-:Y:S03]  /*0e60*/  STL.64 [R1+0x10], R4 ;  /* 0x0000100401007387 */ /* 0x0001e60000100a00 */
[----:B------:R-:W-:Y:S01]  /*0e70*/  ISETP.NE.AND.EX P0, PT, RZ, RZ, PT, P0 ;  /* 0x000000ffff00720c */ /* 0x000fe20003f05300 */
[----:B------:R0:W-:-:S12]  /*0e80*/  STL [R1+0x4], R3 ;  /* 0x0000040301007387 */ /* 0x0001d80000100800 */
[----:B0-----:R-:W-:Y:S05]  /*0e90*/  @!P0 BRA `(.L_x_22) ;  /* 0x0000001400f08947 */ /* 0x001fea0003800000 */
[----:B------:R-:W-:Y:S01]  /*0ea0*/  UMOV UR4, URZ ;  /* 0x000000ff00047c82 */ /* 0x000fe20008000000 */
[----:B------:R-:W-:Y:S01]  /*0eb0*/  CS2R R2, SRZ ;  /* 0x0000000000027805 */ /* 0x000fe2000001ff00 */
[----:B------:R-:W-:Y:S01]  /*0ec0*/  IMAD.MOV.U32 R4, RZ, RZ, RZ ;  /* 0x000000ffff047224 */ /* 0x000fe200078e00ff */
[----:B------:R-:W-:Y:S01]  /*0ed0*/  CS2R R8, SRZ ;  /* 0x0000000000087805 */ /* 0x000fe2000001ff00 */
[----:B------:R-:W-:-:S07]  /*0ee0*/  IMAD.U32 R5, RZ, RZ, UR4 ;  /* 0x00000004ff057e24 */ /* 0x000fce000f8e00ff */
.L_x_26:
[----:B------:R-:W-:-:S06]  /*0ef0*/  IMAD R16, R2, 0x4, R1 ;  /* 0x0000000402107824 */ /* 0x000fcc00078e0201 */
[----:B------:R-:W5:Y:S01]  /*0f00*/  LDL R16, [R16+0x4] ;  /* 0x0000040010107983 */ /* 0x000f620000100800 */
[----:B------:R-:W-:-:S05]  /*0f10*/  UMOV UR4, URZ ;  /* 0x000000ff00047c82 */ /* 0x000fca0008000000 */
.L_x_25:
        /* <DEDUP_REMOVED lines=180> */
[----:B------:R0:W-:Y:S03]  /*1a60*/  STL [R1+0x4], R3 ;  /* 0x0000040301007387 */ /* 0x0001e60000100800 */
[----:B------:R-:W-:Y:S01]  /*1a70*/  ISETP.NE.AND.EX P0, PT, RZ, RZ, PT, P0 ;  /* 0x000000ffff00720c */ /* 0x000fe20003f05300 */
[----:B------:R0:W-:-:S12]  /*1a80*/  STL.64 [R1+0x10], R4 ;  /* 0x0000100401007387 */ /* 0x0001d80000100a00 */
[----:B0-----:R-:W-:Y:S05]  /*1a90*/  @P0 BRA `(.L_x_22) ;  /* 0x0000000800f00947 */ /* 0x001fea0003800000 */
[----:B------:R-:W-:Y:S01]  /*1aa0*/  UMOV UR4, URZ ;  /* 0x000000ff00047c82 */ /* 0x000fe20008000000 */
[----:B------:R-:W-:Y:S01]  /*1ab0*/  CS2R R2, SRZ ;  /* 0x0000000000027805 */ /* 0x000fe2000001ff00 */
[----:B------:R-:W-:Y:S01]  /*1ac0*/  IMAD.MOV.U32 R4, RZ, RZ, RZ ;  /* 0x000000ffff047224 */ /* 0x000fe200078e00ff */
[----:B------:R-:W-:Y:S01]  /*1ad0*/  CS2R R8, SRZ ;  /* 0x0000000000087805 */ /* 0x000fe2000001ff00 */
[----:B------:R-:W-:-:S07]  /*1ae0*/  IMAD.U32 R5, RZ, RZ, UR4 ;  /* 0x00000004ff057e24 */ /* 0x000fce000f8e00ff */
.L_x_28:
[----:B------:R-:W-:-:S06]  /*1af0*/  IMAD R16, R2, 0x4, R1 ;  /* 0x0000000402107824 */ /* 0x000fcc00078e0201 */
[----:B------:R-:W5:Y:S01]  /*1b00*/  LDL R16, [R16+0x4] ;  /* 0x0000040010107983 */ /* 0x000f620000100800 */
[----:B------:R-:W-:-:S05]  /*1b10*/  UMOV UR4, URZ ;  /* 0x000000ff00047c82 */ /* 0x000fca0008000000 */
.L_x_27:
        /* <DEDUP_REMOVED lines=177> */
[----:B------:R0:W-:Y:S04]  /*2630*/  STL.64 [R1+0x8], R8 ;  /* 0x0000080801007387 */ /* 0x0001e80000100a00 */
[----:B------:R0:W-:Y:S04]  /*2640*/  STL [R1+0x4], R3 ;  /* 0x0000040301007387 */ /* 0x0001e80000100800 */
[----:B------:R0:W-:Y:S02]  /*2650*/  STL.64 [R1+0x10], R4 ;  /* 0x0000100401007387 */ /* 0x0001e40000100a00 */
.L_x_22:
[----:B------:R-:W-:Y:S05]  /*2660*/  BSYNC.RECONVERGENT B1 ;  /* 0x0000000000017941 */ /* 0x000fea0003800200 */
.L_x_21:
[C---:B------:R-:W-:Y:S01]  /*2670*/  ISETP.GT.U32.AND P0, PT, R12.reuse, 0x3, PT ;  /* 0x000000030c00780c */ /* 0x040fe20003f04070 */
[----:B------:R-:W-:Y:S01]  /*2680*/  VIADD R13, R13, 0x1 ;  /* 0x000000010d0d7836 */ /* 0x000fe20000000000 */
[--C-:B------:R-:W-:Y:S02]  /*2690*/  SHF.R.U64 R12, R12, 0x2, R7.reuse ;  /* 0x000000020c0c7819 */ /* 0x100fe40000001207 */
[----:B------:R-:W-:Y:S02]  /*26a0*/  ISETP.GT.U32.AND.EX P0, PT, R7, RZ, PT, P0 ;  /* 0x000000ff0700720c */ /* 0x000fe40003f04100 */
[----:B------:R-:W-:-:S11]  /*26b0*/  SHF.R.U32.HI R7, RZ, 0x2, R7 ;  /* 0x00000002ff077819 */ /* 0x000fd60000011607 */
[----:B------:R-:W-:Y:S05]  /*26c0*/  @P0 BRA `(.L_x_29) ;  /* 0xffffffd800e00947 */ /* 0x000fea000383ffff */
.L_x_20:
[----:B------:R-:W-:Y:S05]  /*26d0*/  BSYNC.RECONVERGENT B0 ;  /* 0x0000000000007941 */ /* 0x000fea0003800200 */
.L_x_19:
[----:B0-----:R-:W0:Y:S01]  /*26e0*/  LDC R4, c[0x0][0x388] ;  /* 0x0000e200ff047b82 */ /* 0x001e220000000800 */
[----:B------:R-:W-:Y:S01]  /*26f0*/  SHF.R.U32.HI R2, RZ, 0x2, R3 ;  /* 0x00000002ff027819 */ /* 0x000fe20000011603 */
[----:B------:R-:W-:Y:S01]  /*2700*/  IMAD.MOV.U32 R8, RZ, RZ, -0x266e14b1 ;  /* 0xd991eb4fff087424 */ /* 0x000fe200078e00ff */
[----:B------:R-:W1:Y:S02]  /*2710*/  LDCU.64 UR4, c[0x0][0x380] ;  /* 0x00007000ff0477ac */ /* 0x000e640008000a00 */
[----:B------:R-:W-:Y:S01]  /*2720*/  LOP3.LUT R2, R2, R3, RZ, 0x3c, !PT ;  /* 0x0000000302027212 */ /* 0x000fe200078e3cff */
[----:B------:R-:W-:Y:S01]  /*2730*/  IMAD.SHL.U32 R3, R5, 0x10, RZ ;  /* 0x0000001005037824 */ /* 0x000fe200078e00ff */
[----:B-1----:R-:W-:Y:S02]  /*2740*/  IADD3 R6, P1, PT, R6, UR4, RZ ;  /* 0x0000000406067c10 */ /* 0x002fe4000ff3e0ff */
[C---:B0-----:R-:W-:Y:S02]  /*2750*/  ISETP.GT.AND P0, PT, R4.reuse, -0x1, PT ;  /* 0xffffffff0400780c */ /* 0x041fe40003f04270 */
[----:B------:R-:W-:Y:S01]  /*2760*/  LOP3.LUT R7, R4, 0xaad26b49, RZ, 0x3c, !PT ;  /* 0xaad26b4904077812 */ /* 0x000fe200078e3cff */
[----:B------:R-:W-:Y:S01]  /*2770*/  IMAD.SHL.U32 R4, R2, 0x2, RZ ;  /* 0x0000000202047824 */ /* 0x000fe200078e00ff */
[----:B------:R-:W-:-:S03]  /*2780*/  SEL R8, R8, 0x8bf16996, P0 ;  /* 0x8bf1699608087807 */ /* 0x000fc60000000000 */
[----:B------:R-:W-:Y:S01]  /*2790*/  IMAD R7, R7, 0x4182bed5, RZ ;  /* 0x4182bed507077824 */ /* 0x000fe200078e02ff */
[----:B------:R-:W-:Y:S01]  /*27a0*/  LOP3.LUT R4, R2, R4, R3, 0x96, !PT ;  /* 0x0000000402047212 */ /* 0x000fe200078e9603 */
[----:B------:R-:W-:-:S03]  /*27b0*/  IMAD.MOV.U32 R3, RZ, RZ, 0x2f800000 ;  /* 0x2f800000ff037424 */ /* 0x000fc600078e00ff */
[----:B------:R-:W-:Y:S02]  /*27c0*/  IADD3 R7, PT, PT, R8, 0x64f0c9, R7 ;  /* 0x0064f0c908077810 */ /* 0x000fe40007ffe007 */
[----:B------:R-:W-:-:S04]  /*27d0*/  LOP3.LUT R4, R4, R5, RZ, 0x3c, !PT ;  /* 0x0000000504047212 */ /* 0x000fc800078e3cff */
[----:B------:R-:W-:Y:S02]  /*27e0*/  IADD3 R4, PT, PT, R7, 0x587c5, R4 ;  /* 0x000587c507047810 */ /* 0x000fe40007ffe004 */
[----:B------:R-:W-:Y:S02]  /*27f0*/  IADD3.X R7, PT, PT, R0, UR5, RZ, P1, !PT ;  /* 0x0000000500077c10 */ /* 0x000fe40008ffe4ff */
[----:B------:R-:W-:-:S05]  /*2800*/  I2FP.F32.U32 R4, R4 ;  /* 0x0000000400047245 */ /* 0x000fca0000201000 */
[----:B------:R-:W-:-:S05]  /*2810*/  FFMA R4, R4, R3, 1.1641532182693481445e-10 ;  /* 0x2f00000004047423 */ /* 0x000fca0000000003 */
[----:B------:R-:W-:-:S04]  /*2820*/  FSETP.GT.AND P0, PT, R4, 0.5, PT ;  /* 0x3f0000000400780b */ /* 0x000fc80003f04000 */
[----:B------:R-:W-:-:S05]  /*2830*/  SEL R3, RZ, 0x1, !P0 ;  /* 0x00000001ff037807 */ /* 0x000fca0004000000 */
[----:B------:R-:W-:Y:S01]  /*2840*/  STG.E.U8 desc[UR6][R6.64], R3 ;  /* 0x0000000306007986 */ /* 0x000fe2000c101106 */
[----:B------:R-:W-:Y:S05]  /*2850*/  EXIT ;  /* 0x000000000000794d */ /* 0x000fea0003800000 */
.L_x_30:
        /* <DEDUP_REMOVED lines=10> */
.L_x_36:


//--------------------- .nv.global.init           --------------------------
	.section	.nv.global.init,"aw",@progbits
	.align	4
.nv.global.init:
	.type		mrg32k3aM1SubSeq,@object
	.size		mrg32k3aM1SubSeq,(mrg32k3aM2SubSeq - mrg32k3aM1SubSeq)
mrg32k3aM1SubSeq:
        /*0000*/ 	.byte	0x0b, 0xcc, 0xee, 0x04, 0x73, 0x29, 0x8b, 0x6f, 0xf6, 0x53, 0x03, 0xf6, 0x23, 0xf6, 0xea, 0xda
        /* <DEDUP_REMOVED lines=125> */
	.type		mrg32k3aM2SubSeq,@object
	.size		mrg32k3aM2SubSeq,(mrg32k3aM1 - mrg32k3aM2SubSeq)
mrg32k3aM2SubSeq:
        /* <DEDUP_REMOVED lines=126> */
	.type		mrg32k3aM1,@object
	.size		mrg32k3aM1,(mrg32k3aM1Seq - mrg32k3aM1)
mrg32k3aM1:
        /* <DEDUP_REMOVED lines=144> */
	.type		mrg32k3aM1Seq,@object
	.size		mrg32k3aM1Seq,(mrg32k3aM2 - mrg32k3aM1Seq)
mrg32k3aM1Seq:
        /* <DEDUP_REMOVED lines=144> */
	.type		mrg32k3aM2,@object
	.size		mrg32k3aM2,(mrg32k3aM2Seq - mrg32k3aM2)
mrg32k3aM2:
        /* <DEDUP_REMOVED lines=144> */
	.type		mrg32k3aM2Seq,@object
	.size		mrg32k3aM2Seq,(precalc_xorwow_matrix - mrg32k3aM2Seq)
mrg32k3aM2Seq:
        /* <DEDUP_REMOVED lines=144> */
	.type		precalc_xorwow_matrix,@object
	.size		precalc_xorwow_matrix,(precalc_xorwow_offset_matrix - precalc_xorwow_matrix)
precalc_xorwow_matrix:
        /* <DEDUP_REMOVED lines=6400> */
	.type		precalc_xorwow_offset_matrix,@object
	.size		precalc_xorwow_offset_matrix,(.L_1 - precalc_xorwow_offset_matrix)
precalc_xorwow_offset_matrix:
        /* <DEDUP_REMOVED lines=6400> */
.L_1:


//--------------------- .nv.shared._Z7play_05yPbi --------------------------
	.section	.nv.shared._Z7play_05yPbi,"aw",@nobits
	.sectionflags	@""
	.align	16
	.zero		1024


//--------------------- .nv.shared.reserved.0     --------------------------
	.section	.nv.shared.reserved.0,"aw",@nobits
	.weak		__nv_reservedSMEM_offset_0_alias
	.size		__nv_reservedSMEM_offset_0_alias, 0, 64
	.other		__nv_reservedSMEM_offset_0_alias,@"STO_CUDA_RESERVED_SHARED STV_DEFAULT"
__nv_reservedSMEM_offset_0_alias:
	.zero		0
	.zero		64


//--------------------- .nv.shared._Z7play_04Pbi  --------------------------
	.section	.nv.shared._Z7play_04Pbi,"aw",@nobits
	.sectionflags	@""
	.align	16
	.zero		1024


//--------------------- .nv.shared._Z7play_03Pbi  --------------------------
	.section	.nv.shared._Z7play_03Pbi,"aw",@nobits
	.sectionflags	@""
	.align	16
	.zero		1024


//--------------------- .nv.shared._Z7play_02Pbi  --------------------------
	.section	.nv.shared._Z7play_02Pbi,"aw",@nobits
	.sectionflags	@""
	.align	16
	.zero		1024


//--------------------- .nv.shared._Z7play_01Pbi  --------------------------
	.section	.nv.shared._Z7play_01Pbi,"aw",@nobits
	.sectionflags	@""
	.align	16
	.zero		1024


//--------------------- .nv.shared._Z10initializePbi --------------------------
	.section	.nv.shared._Z10initializePbi,"aw",@nobits
	.sectionflags	@""
	.align	16
	.zero		1024


//--------------------- .nv.constant0._Z7play_05yPbi --------------------------
	.section	.nv.constant0._Z7play_05yPbi,"a",@progbits
	.sectionflags	@""
	.align	4
.nv.constant0._Z7play_05yPbi:
	.zero		916


//--------------------- .nv.constant0._Z7play_04Pbi --------------------------
	.section	.nv.constant0._Z7play_04Pbi,"a",@progbits
	.sectionflags	@""
	.align	4
.nv.constant0._Z7play_04Pbi:
	.zero		908


//--------------------- .nv.constant0._Z7play_03Pbi --------------------------
	.section	.nv.constant0._Z7play_03Pbi,"a",@progbits
	.sectionflags	@""
	.align	4
.nv.constant0._Z7play_03Pbi:
	.zero		908


//--------------------- .nv.constant0._Z7play_02Pbi --------------------------
	.section	.nv.constant0._Z7play_02Pbi,"a",@progbits
	.sectionflags	@""
	.align	4
.nv.constant0._Z7play_02Pbi:
	.zero		908


//--------------------- .nv.constant0._Z7play_01Pbi --------------------------
	.section	.nv.constant0._Z7play_01Pbi,"a",@progbits
	.sectionflags	@""
	.align	4
.nv.constant0._Z7play_01Pbi:
	.zero		908


//--------------------- .nv.constant0._Z10initializePbi --------------------------
	.section	.nv.constant0._Z10initializePbi,"a",@progbits
	.sectionflags	@""
	.align	4
.nv.constant0._Z10initializePbi:
	.zero		908


//--------------------- SYMBOLS --------------------------

	.type		.nv.reservedSmem.offset0,@object
	.size		.nv.reservedSmem.offset0,0x4
	.type		.nv.reservedSmem.cap,@object
	.size		.nv.reservedSmem.cap,0x4
